	.target	sm_100a

	.elftype	@"ET_EXEC"


//--------------------- .note.nv.tkinfo           --------------------------
	.section	.note.nv.tkinfo,"",@"SHT_NOTE"
	.sectionflags	@"SHF_NOTE_NV_TKINFO"
	.tkinfo
        /*0018*/ 	.word	0x00000002
        /*0030*/ 	.string	""
        /*0030*/ 	.string	"ptxas"
        /*0030*/ 	.string	"Cuda compilation tools, release 13.0, V13.0.88"
        /*0030*/ 	.string	"Build cuda_13.0.r13.0/compiler.36424714_0"
        /*0030*/ 	.string	"-arch sm_100a -m 64 "



//--------------------- .note.nv.cuinfo           --------------------------
	.section	.note.nv.cuinfo,"",@"SHT_NOTE"
	.sectionflags	@"SHF_NOTE_NV_CUINFO"
        /*0018*/ 	.short	0x0002
        /*001a*/ 	.short	0x0064
        /*001c*/ 	.short	0x0082
	.zero		2


//--------------------- .nv.info                  --------------------------
	.section	.nv.info,"",@"SHT_CUDA_INFO"
	.align	4


	//----- nvinfo : EIATTR_REGCOUNT
	.align		4
        /*0000*/ 	.byte	0x04, 0x2f
        /*0002*/ 	.short	(.L_12 - .L_11)
	.align		4
.L_11:
        /*0004*/ 	.word	index@(_ZN7cutlass13device_kernelIN5flash19enable_sm80_to_sm89INS1_16FlashAttnFwdSm80INS1_25CollectiveMainloopFwdSm80ILi8ELi2ELb0EN4cute5tupleIJNS5_1CILi128EEENS7_ILi64EEENS7_ILi192EEEEEELi192ENS_10bfloat16_tEfNS_4arch4Sm80ELb1ELb0ELb1ELb1ELb0ELb1ELb1ELb1EEENS1_21CollectiveEpilogueFwdINS6_IJS8_SA_S9_EEENS6_IJNS7_ILi1EEESI_SI_EEESC_SE_Li256ELb1ELb1ELb1ELb0EEENS1_36VarlenDynamicPersistentTileSchedulerILi128ELi64ELi256ELi256ELb1ELb1ELb0ELb1ELb1ELb1EEEEEEEEEvNT_6ParamsE)
        /*0008*/ 	.word	0x00000004


	//----- nvinfo : EIATTR_FRAME_SIZE
	.align		4
.L_12:
        /*000c*/ 	.byte	0x04, 0x11
        /*000e*/ 	.short	(.L_14 - .L_13)
	.align		4
.L_13:
        /*0010*/ 	.word	index@(_ZN7cutlass13device_kernelIN5flash19enable_sm80_to_sm89INS1_16FlashAttnFwdSm80INS1_25CollectiveMainloopFwdSm80ILi8ELi2ELb0EN4cute5tupleIJNS5_1CILi128EEENS7_ILi64EEENS7_ILi192EEEEEELi192ENS_10bfloat16_tEfNS_4arch4Sm80ELb1ELb0ELb1ELb1ELb0ELb1ELb1ELb1EEENS1_21CollectiveEpilogueFwdINS6_IJS8_SA_S9_EEENS6_IJNS7_ILi1EEESI_SI_EEESC_SE_Li256ELb1ELb1ELb1ELb0EEENS1_36VarlenDynamicPersistentTileSchedulerILi128ELi64ELi256ELi256ELb1ELb1ELb0ELb1ELb1ELb1EEEEEEEEEvNT_6ParamsE)
        /*0014*/ 	.word	0x00000000


	//----- nvinfo : EIATTR_REGCOUNT
	.align		4
.L_14:
        /*0018*/ 	.byte	0x04, 0x2f
        /*001a*/ 	.short	(.L_16 - .L_15)
	.align		4
.L_15:
        /*001c*/ 	.word	index@(_ZN7cutlass13device_kernelIN5flash19enable_sm80_to_sm89INS1_16FlashAttnFwdSm80INS1_25CollectiveMainloopFwdSm80ILi8ELi2ELb0EN4cute5tupleIJNS5_1CILi128EEENS7_ILi64EEENS7_ILi192EEEEEELi192ENS_10bfloat16_tEfNS_4arch4Sm80ELb1ELb0ELb1ELb1ELb0ELb0ELb1ELb1EEENS1_21CollectiveEpilogueFwdINS6_IJS8_SA_S9_EEENS6_IJNS7_ILi1EEESI_SI_EEESC_SE_Li256ELb1ELb1ELb1ELb0EEENS1_36VarlenDynamicPersistentTileSchedulerILi128ELi64ELi256ELi256ELb1ELb1ELb0ELb1ELb1ELb1EEEEEEEEEvNT_6ParamsE)
        /*0020*/ 	.word	0x00000004


	//----- nvinfo : EIATTR_FRAME_SIZE
	.align		4
.L_16:
        /*0024*/ 	.byte	0x04, 0x11
        /*0026*/ 	.short	(.L_18 - .L_17)
	.align		4
.L_17:
        /*0028*/ 	.word	index@(_ZN7cutlass13device_kernelIN5flash19enable_sm80_to_sm89INS1_16FlashAttnFwdSm80INS1_25CollectiveMainloopFwdSm80ILi8ELi2ELb0EN4cute5tupleIJNS5_1CILi128EEENS7_ILi64EEENS7_ILi192EEEEEELi192ENS_10bfloat16_tEfNS_4arch4Sm80ELb1ELb0ELb1ELb1ELb0ELb0ELb1ELb1EEENS1_21CollectiveEpilogueFwdINS6_IJS8_SA_S9_EEENS6_IJNS7_ILi1EEESI_SI_EEESC_SE_Li256ELb1ELb1ELb1ELb0EEENS1_36VarlenDynamicPersistentTileSchedulerILi128ELi64ELi256ELi256ELb1ELb1ELb0ELb1ELb1ELb1EEEEEEEEEvNT_6ParamsE)
        /*002c*/ 	.word	0x00000000


	//----- nvinfo : EIATTR_REGCOUNT
	.align		4
.L_18:
        /*0030*/ 	.byte	0x04, 0x2f
        /*0032*/ 	.short	(.L_20 - .L_19)
	.align		4
.L_19:
        /*0034*/ 	.word	index@(_ZN7cutlass13device_kernelIN5flash19enable_sm80_to_sm89INS1_16FlashAttnFwdSm80INS1_25CollectiveMainloopFwdSm80ILi8ELi2ELb1EN4cute5tupleIJNS5_1CILi128EEENS7_ILi96EEENS7_ILi192EEEEEELi192ENS_10bfloat16_tEfNS_4arch4Sm80ELb1ELb0ELb1ELb0ELb0ELb0ELb1ELb1EEENS1_21CollectiveEpilogueFwdINS6_IJS8_SA_S9_EEENS6_IJNS7_ILi1EEESI_SI_EEESC_SE_Li256ELb0ELb1ELb1ELb0EEENS1_30DynamicPersistentTileSchedulerILi256ELi256ELb1ELb1ELb0EEEEEEEEEvNT_6ParamsE)
        /*0038*/ 	.word	0x00000004


	//----- nvinfo : EIATTR_FRAME_SIZE
	.align		4
.L_20:
        /*003c*/ 	.byte	0x04, 0x11
        /*003e*/ 	.short	(.L_22 - .L_21)
	.align		4
.L_21:
        /*0040*/ 	.word	index@(_ZN7cutlass13device_kernelIN5flash19enable_sm80_to_sm89INS1_16FlashAttnFwdSm80INS1_25CollectiveMainloopFwdSm80ILi8ELi2ELb1EN4cute5tupleIJNS5_1CILi128EEENS7_ILi96EEENS7_ILi192EEEEEELi192ENS_10bfloat16_tEfNS_4arch4Sm80ELb1ELb0ELb1ELb0ELb0ELb0ELb1ELb1EEENS1_21CollectiveEpilogueFwdINS6_IJS8_SA_S9_EEENS6_IJNS7_ILi1EEESI_SI_EEESC_SE_Li256ELb0ELb1ELb1ELb0EEENS1_30DynamicPersistentTileSchedulerILi256ELi256ELb1ELb1ELb0EEEEEEEEEvNT_6ParamsE)
        /*0044*/ 	.word	0x00000000


	//----- nvinfo : EIATTR_REGCOUNT
	.align		4
.L_22:
        /*0048*/ 	.byte	0x04, 0x2f
        /*004a*/ 	.short	(.L_24 - .L_23)
	.align		4
.L_23:
        /*004c*/ 	.word	index@(_ZN7cutlass13device_kernelIN5flash19enable_sm80_to_sm89INS1_16FlashAttnFwdSm80INS1_25CollectiveMainloopFwdSm80ILi8ELi2ELb0EN4cute5tupleIJNS5_1CILi128EEENS7_ILi64EEENS7_ILi192EEEEEELi192ENS_10bfloat16_tEfNS_4arch4Sm80ELb0ELb1ELb1ELb1ELb0ELb1ELb1ELb1EEENS1_21CollectiveEpilogueFwdINS6_IJS8_SA_S9_EEENS6_IJNS7_ILi1EEESI_SI_EEESC_SE_Li256ELb1ELb1ELb1ELb0EEENS1_36VarlenDynamicPersistentTileSchedulerILi128ELi64ELi256ELi256ELb1ELb1ELb0ELb1ELb0ELb1EEEEEEEEEvNT_6ParamsE)
        /*0050*/ 	.word	0x00000004


	//----- nvinfo : EIATTR_FRAME_SIZE
	.align		4
.L_24:
        /*0054*/ 	.byte	0x04, 0x11
        /*0056*/ 	.short	(.L_26 - .L_25)
	.align		4
.L_25:
        /*0058*/ 	.word	index@(_ZN7cutlass13device_kernelIN5flash19enable_sm80_to_sm89INS1_16FlashAttnFwdSm80INS1_25CollectiveMainloopFwdSm80ILi8ELi2ELb0EN4cute5tupleIJNS5_1CILi128EEENS7_ILi64EEENS7_ILi192EEEEEELi192ENS_10bfloat16_tEfNS_4arch4Sm80ELb0ELb1ELb1ELb1ELb0ELb1ELb1ELb1EEENS1_21CollectiveEpilogueFwdINS6_IJS8_SA_S9_EEENS6_IJNS7_ILi1EEESI_SI_EEESC_SE_Li256ELb1ELb1ELb1ELb0EEENS1_36VarlenDynamicPersistentTileSchedulerILi128ELi64ELi256ELi256ELb1ELb1ELb0ELb1ELb0ELb1EEEEEEEEEvNT_6ParamsE)
        /*005c*/ 	.word	0x00000000


	//----- nvinfo : EIATTR_REGCOUNT
	.align		4
.L_26:
        /*0060*/ 	.byte	0x04, 0x2f
        /*0062*/ 	.short	(.L_28 - .L_27)
	.align		4
.L_27:
        /*0064*/ 	.word	index@(_ZN7cutlass13device_kernelIN5flash19enable_sm80_to_sm89INS1_16FlashAttnFwdSm80INS1_25CollectiveMainloopFwdSm80ILi8ELi2ELb0EN4cute5tupleIJNS5_1CILi128EEENS7_ILi64EEENS7_ILi192EEEEEELi192ENS_10bfloat16_tEfNS_4arch4Sm80ELb0ELb1ELb1ELb1ELb0ELb0ELb1ELb1EEENS1_21CollectiveEpilogueFwdINS6_IJS8_SA_S9_EEENS6_IJNS7_ILi1EEESI_SI_EEESC_SE_Li256ELb1ELb1ELb1ELb0EEENS1_36VarlenDynamicPersistentTileSchedulerILi128ELi64ELi256ELi256ELb1ELb1ELb0ELb1ELb0ELb1EEEEEEEEEvNT_6ParamsE)
        /*0068*/ 	.word	0x00000004


	//----- nvinfo : EIATTR_FRAME_SIZE
	.align		4
.L_28:
        /*006c*/ 	.byte	0x04, 0x11
        /*006e*/ 	.short	(.L_30 - .L_29)
	.align		4
.L_29:
        /*0070*/ 	.word	index@(_ZN7cutlass13device_kernelIN5flash19enable_sm80_to_sm89INS1_16FlashAttnFwdSm80INS1_25CollectiveMainloopFwdSm80ILi8ELi2ELb0EN4cute5tupleIJNS5_1CILi128EEENS7_ILi64EEENS7_ILi192EEEEEELi192ENS_10bfloat16_tEfNS_4arch4Sm80ELb0ELb1ELb1ELb1ELb0ELb0ELb1ELb1EEENS1_21CollectiveEpilogueFwdINS6_IJS8_SA_S9_EEENS6_IJNS7_ILi1EEESI_SI_EEESC_SE_Li256ELb1ELb1ELb1ELb0EEENS1_36VarlenDynamicPersistentTileSchedulerILi128ELi64ELi256ELi256ELb1ELb1ELb0ELb1ELb0ELb1EEEEEEEEEvNT_6ParamsE)
        /*0074*/ 	.word	0x00000000


	//----- nvinfo : EIATTR_REGCOUNT
	.align		4
.L_30:
        /*0078*/ 	.byte	0x04, 0x2f
        /*007a*/ 	.short	(.L_32 - .L_31)
	.align		4
.L_31:
        /*007c*/ 	.word	index@(_ZN7cutlass13device_kernelIN5flash19enable_sm80_to_sm89INS1_16FlashAttnFwdSm80INS1_25CollectiveMainloopFwdSm80ILi8ELi2ELb0EN4cute5tupleIJNS5_1CILi128EEENS7_ILi64EEENS7_ILi192EEEEEELi192ENS_10bfloat16_tEfNS_4arch4Sm80ELb0ELb1ELb1ELb0ELb0ELb0ELb1ELb1EEENS1_21CollectiveEpilogueFwdINS6_IJS8_SA_S9_EEENS6_IJNS7_ILi1EEESI_SI_EEESC_SE_Li256ELb0ELb1ELb1ELb0EEENS1_19SingleTileSchedulerILb0ELb1ELb1ELi128EEEEEEEEEvNT_6ParamsE)
        /*0080*/ 	.word	0x00000004


	//----- nvinfo : EIATTR_FRAME_SIZE
	.align		4
.L_32:
        /*0084*/ 	.byte	0x04, 0x11
        /*0086*/ 	.short	(.L_34 - .L_33)
	.align		4
.L_33:
        /*0088*/ 	.word	index@(_ZN7cutlass13device_kernelIN5flash19enable_sm80_to_sm89INS1_16FlashAttnFwdSm80INS1_25CollectiveMainloopFwdSm80ILi8ELi2ELb0EN4cute5tupleIJNS5_1CILi128EEENS7_ILi64EEENS7_ILi192EEEEEELi192ENS_10bfloat16_tEfNS_4arch4Sm80ELb0ELb1ELb1ELb0ELb0ELb0ELb1ELb1EEENS1_21CollectiveEpilogueFwdINS6_IJS8_SA_S9_EEENS6_IJNS7_ILi1EEESI_SI_EEESC_SE_Li256ELb0ELb1ELb1ELb0EEENS1_19SingleTileSchedulerILb0ELb1ELb1ELi128EEEEEEEEEvNT_6ParamsE)
        /*008c*/ 	.word	0x00000000


	//----- nvinfo : EIATTR_REGCOUNT
	.align		4
.L_34:
        /*0090*/ 	.byte	0x04, 0x2f
        /*0092*/ 	.short	(.L_36 - .L_35)
	.align		4
.L_35:
        /*0094*/ 	.word	index@(_ZN7cutlass13device_kernelIN5flash19enable_sm80_to_sm89INS1_16FlashAttnFwdSm80INS1_25CollectiveMainloopFwdSm80ILi8ELi2ELb0EN4cute5tupleIJNS5_1CILi128EEENS7_ILi64EEENS7_ILi192EEEEEELi192ENS_10bfloat16_tEfNS_4arch4Sm80ELb0ELb0ELb1ELb1ELb0ELb1ELb1ELb1EEENS1_21CollectiveEpilogueFwdINS6_IJS8_SA_S9_EEENS6_IJNS7_ILi1EEESI_SI_EEESC_SE_Li256ELb1ELb1ELb1ELb0EEENS1_36VarlenDynamicPersistentTileSchedulerILi128ELi64ELi256ELi256ELb1ELb1ELb0ELb0ELb1ELb1EEEEEEEEEvNT_6ParamsE)
        /*0098*/ 	.word	0x00000004


	//----- nvinfo : EIATTR_FRAME_SIZE
	.align		4
.L_36:
        /*009c*/ 	.byte	0x04, 0x11
        /*009e*/ 	.short	(.L_38 - .L_37)
	.align		4
.L_37:
        /*00a0*/ 	.word	index@(_ZN7cutlass13device_kernelIN5flash19enable_sm80_to_sm89INS1_16FlashAttnFwdSm80INS1_25CollectiveMainloopFwdSm80ILi8ELi2ELb0EN4cute5tupleIJNS5_1CILi128EEENS7_ILi64EEENS7_ILi192EEEEEELi192ENS_10bfloat16_tEfNS_4arch4Sm80ELb0ELb0ELb1ELb1ELb0ELb1ELb1ELb1EEENS1_21CollectiveEpilogueFwdINS6_IJS8_SA_S9_EEENS6_IJNS7_ILi1EEESI_SI_EEESC_SE_Li256ELb1ELb1ELb1ELb0EEENS1_36VarlenDynamicPersistentTileSchedulerILi128ELi64ELi256ELi256ELb1ELb1ELb0ELb0ELb1ELb1EEEEEEEEEvNT_6ParamsE)
        /*00a4*/ 	.word	0x00000000


	//----- nvinfo : EIATTR_REGCOUNT
	.align		4
.L_38:
        /*00a8*/ 	.byte	0x04, 0x2f
        /*00aa*/ 	.short	(.L_40 - .L_39)
	.align		4
.L_39:
        /*00ac*/ 	.word	index@(_ZN7cutlass13device_kernelIN5flash19enable_sm80_to_sm89INS1_16FlashAttnFwdSm80INS1_25CollectiveMainloopFwdSm80ILi8ELi2ELb0EN4cute5tupleIJNS5_1CILi128EEENS7_ILi64EEENS7_ILi192EEEEEELi192ENS_10bfloat16_tEfNS_4arch4Sm80ELb0ELb0ELb1ELb1ELb0ELb0ELb1ELb1EEENS1_21CollectiveEpilogueFwdINS6_IJS8_SA_S9_EEENS6_IJNS7_ILi1EEESI_SI_EEESC_SE_Li256ELb1ELb1ELb1ELb0EEENS1_36VarlenDynamicPersistentTileSchedulerILi128ELi64ELi256ELi256ELb1ELb1ELb0ELb0ELb1ELb1EEEEEEEEEvNT_6ParamsE)
        /*00b0*/ 	.word	0x00000004


	//----- nvinfo : EIATTR_FRAME_SIZE
	.align		4
.L_40:
        /*00b4*/ 	.byte	0x04, 0x11
        /*00b6*/ 	.short	(.L_42 - .L_41)
	.align		4
.L_41:
        /*00b8*/ 	.word	index@(_ZN7cutlass13device_kernelIN5flash19enable_sm80_to_sm89INS1_16FlashAttnFwdSm80INS1_25CollectiveMainloopFwdSm80ILi8ELi2ELb0EN4cute5tupleIJNS5_1CILi128EEENS7_ILi64EEENS7_ILi192EEEEEELi192ENS_10bfloat16_tEfNS_4arch4Sm80ELb0ELb0ELb1ELb1ELb0ELb0ELb1ELb1EEENS1_21CollectiveEpilogueFwdINS6_IJS8_SA_S9_EEENS6_IJNS7_ILi1EEESI_SI_EEESC_SE_Li256ELb1ELb1ELb1ELb0EEENS1_36VarlenDynamicPersistentTileSchedulerILi128ELi64ELi256ELi256ELb1ELb1ELb0ELb0ELb1ELb1EEEEEEEEEvNT_6ParamsE)
        /*00bc*/ 	.word	0x00000000


	//----- nvinfo : EIATTR_REGCOUNT
	.align		4
.L_42:
        /*00c0*/ 	.byte	0x04, 0x2f
        /*00c2*/ 	.short	(.L_44 - .L_43)
	.align		4
.L_43:
        /*00c4*/ 	.word	index@(_ZN7cutlass13device_kernelIN5flash19enable_sm80_to_sm89INS1_16FlashAttnFwdSm80INS1_25CollectiveMainloopFwdSm80ILi8ELi2ELb1EN4cute5tupleIJNS5_1CILi128EEENS7_ILi96EEENS7_ILi192EEEEEELi192ENS_10bfloat16_tEfNS_4arch4Sm80ELb0ELb0ELb1ELb0ELb0ELb0ELb1ELb1EEENS1_21CollectiveEpilogueFwdINS6_IJS8_SA_S9_EEENS6_IJNS7_ILi1EEESI_SI_EEESC_SE_Li256ELb0ELb1ELb1ELb0EEENS1_19SingleTileSchedulerILb0ELb1ELb1ELi128EEEEEEEEEvNT_6ParamsE)
        /*00c8*/ 	.word	0x00000004


	//----- nvinfo : EIATTR_FRAME_SIZE
	.align		4
.L_44:
        /*00cc*/ 	.byte	0x04, 0x11
        /*00ce*/ 	.short	(.L_46 - .L_45)
	.align		4
.L_45:
        /*00d0*/ 	.word	index@(_ZN7cutlass13device_kernelIN5flash19enable_sm80_to_sm89INS1_16FlashAttnFwdSm80INS1_25CollectiveMainloopFwdSm80ILi8ELi2ELb1EN4cute5tupleIJNS5_1CILi128EEENS7_ILi96EEENS7_ILi192EEEEEELi192ENS_10bfloat16_tEfNS_4arch4Sm80ELb0ELb0ELb1ELb0ELb0ELb0ELb1ELb1EEENS1_21CollectiveEpilogueFwdINS6_IJS8_SA_S9_EEENS6_IJNS7_ILi1EEESI_SI_EEESC_SE_Li256ELb0ELb1ELb1ELb0EEENS1_19SingleTileSchedulerILb0ELb1ELb1ELi128EEEEEEEEEvNT_6ParamsE)
        /*00d4*/ 	.word	0x00000000


	//----- nvinfo : EIATTR_REGCOUNT
	.align		4
.L_46:
        /*00d8*/ 	.byte	0x04, 0x2f
        /*00da*/ 	.short	(.L_48 - .L_47)
	.align		4
.L_47:
        /*00dc*/ 	.word	index@(_ZN7cutlass13device_kernelIN5flash19enable_sm80_to_sm89INS1_16FlashAttnFwdSm80INS1_25CollectiveMainloopFwdSm80ILi8ELi1ELb0EN4cute5tupleIJNS5_1CILi128EEENS7_ILi64EEENS7_ILi192EEEEEELi192ENS_10bfloat16_tEfNS_4arch4Sm80ELb1ELb0ELb1ELb1ELb0ELb1ELb1ELb1EEENS1_21CollectiveEpilogueFwdINS6_IJS8_SA_S9_EEENS6_IJNS7_ILi1EEESI_SI_EEESC_SE_Li256ELb1ELb1ELb1ELb0EEENS1_36VarlenDynamicPersistentTileSchedulerILi128ELi64ELi256ELi256ELb1ELb1ELb0ELb1ELb1ELb1EEEEEEEEEvNT_6ParamsE)
        /*00e0*/ 	.word	0x00000004


	//----- nvinfo : EIATTR_FRAME_SIZE
	.align		4
.L_48:
        /*00e4*/ 	.byte	0x04, 0x11
        /*00e6*/ 	.short	(.L_50 - .L_49)
	.align		4
.L_49:
        /*00e8*/ 	.word	index@(_ZN7cutlass13device_kernelIN5flash19enable_sm80_to_sm89INS1_16FlashAttnFwdSm80INS1_25CollectiveMainloopFwdSm80ILi8ELi1ELb0EN4cute5tupleIJNS5_1CILi128EEENS7_ILi64EEENS7_ILi192EEEEEELi192ENS_10bfloat16_tEfNS_4arch4Sm80ELb1ELb0ELb1ELb1ELb0ELb1ELb1ELb1EEENS1_21CollectiveEpilogueFwdINS6_IJS8_SA_S9_EEENS6_IJNS7_ILi1EEESI_SI_EEESC_SE_Li256ELb1ELb1ELb1ELb0EEENS1_36VarlenDynamicPersistentTileSchedulerILi128ELi64ELi256ELi256ELb1ELb1ELb0ELb1ELb1ELb1EEEEEEEEEvNT_6ParamsE)
        /*00ec*/ 	.word	0x00000000


	//----- nvinfo : EIATTR_REGCOUNT
	.align		4
.L_50:
        /*00f0*/ 	.byte	0x04, 0x2f
        /*00f2*/ 	.short	(.L_52 - .L_51)
	.align		4
.L_51:
        /*00f4*/ 	.word	index@(_ZN7cutlass13device_kernelIN5flash19enable_sm80_to_sm89INS1_16FlashAttnFwdSm80INS1_25CollectiveMainloopFwdSm80ILi8ELi1ELb0EN4cute5tupleIJNS5_1CILi128EEENS7_ILi64EEENS7_ILi192EEEEEELi192ENS_10bfloat16_tEfNS_4arch4Sm80ELb1ELb0ELb1ELb1ELb0ELb0ELb1ELb1EEENS1_21CollectiveEpilogueFwdINS6_IJS8_SA_S9_EEENS6_IJNS7_ILi1EEESI_SI_EEESC_SE_Li256ELb1ELb1ELb1ELb0EEENS1_36VarlenDynamicPersistentTileSchedulerILi128ELi64ELi256ELi256ELb1ELb1ELb0ELb1ELb1ELb1EEEEEEEEEvNT_6ParamsE)
        /*00f8*/ 	.word	0x00000004


	//----- nvinfo : EIATTR_FRAME_SIZE
	.align		4
.L_52:
        /*00fc*/ 	.byte	0x04, 0x11
        /*00fe*/ 	.short	(.L_54 - .L_53)
	.align		4
.L_53:
        /*0100*/ 	.word	index@(_ZN7cutlass13device_kernelIN5flash19enable_sm80_to_sm89INS1_16FlashAttnFwdSm80INS1_25CollectiveMainloopFwdSm80ILi8ELi1ELb0EN4cute5tupleIJNS5_1CILi128EEENS7_ILi64EEENS7_ILi192EEEEEELi192ENS_10bfloat16_tEfNS_4arch4Sm80ELb1ELb0ELb1ELb1ELb0ELb0ELb1ELb1EEENS1_21CollectiveEpilogueFwdINS6_IJS8_SA_S9_EEENS6_IJNS7_ILi1EEESI_SI_EEESC_SE_Li256ELb1ELb1ELb1ELb0EEENS1_36VarlenDynamicPersistentTileSchedulerILi128ELi64ELi256ELi256ELb1ELb1ELb0ELb1ELb1ELb1EEEEEEEEEvNT_6ParamsE)
        /*0104*/ 	.word	0x00000000


	//----- nvinfo : EIATTR_REGCOUNT
	.align		4
.L_54:
        /*0108*/ 	.byte	0x04, 0x2f
        /*010a*/ 	.short	(.L_56 - .L_55)
	.align		4
.L_55:
        /*010c*/ 	.word	index@(_ZN7cutlass13device_kernelIN5flash19enable_sm80_to_sm89INS1_16FlashAttnFwdSm80INS1_25CollectiveMainloopFwdSm80ILi8ELi1ELb1EN4cute5tupleIJNS5_1CILi128EEENS7_ILi96EEENS7_ILi192EEEEEELi192ENS_10bfloat16_tEfNS_4arch4Sm80ELb1ELb0ELb1ELb0ELb0ELb0ELb1ELb1EEENS1_21CollectiveEpilogueFwdINS6_IJS8_SA_S9_EEENS6_IJNS7_ILi1EEESI_SI_EEESC_SE_Li256ELb0ELb1ELb1ELb0EEENS1_30DynamicPersistentTileSchedulerILi256ELi256ELb1ELb1ELb0EEEEEEEEEvNT_6ParamsE)
        /*0110*/ 	.word	0x00000004


	//----- nvinfo : EIATTR_FRAME_SIZE
	.align		4
.L_56:
        /*0114*/ 	.byte	0x04, 0x11
        /*0116*/ 	.short	(.L_58 - .L_57)
	.align		4
.L_57:
        /*0118*/ 	.word	index@(_ZN7cutlass13device_kernelIN5flash19enable_sm80_to_sm89INS1_16FlashAttnFwdSm80INS1_25CollectiveMainloopFwdSm80ILi8ELi1ELb1EN4cute5tupleIJNS5_1CILi128EEENS7_ILi96EEENS7_ILi192EEEEEELi192ENS_10bfloat16_tEfNS_4arch4Sm80ELb1ELb0ELb1ELb0ELb0ELb0ELb1ELb1EEENS1_21CollectiveEpilogueFwdINS6_IJS8_SA_S9_EEENS6_IJNS7_ILi1EEESI_SI_EEESC_SE_Li256ELb0ELb1ELb1ELb0EEENS1_30DynamicPersistentTileSchedulerILi256ELi256ELb1ELb1ELb0EEEEEEEEEvNT_6ParamsE)
        /*011c*/ 	.word	0x00000000


	//----- nvinfo : EIATTR_REGCOUNT
	.align		4
.L_58:
        /*0120*/ 	.byte	0x04, 0x2f
        /*0122*/ 	.short	(.L_60 - .L_59)
	.align		4
.L_59:
        /*0124*/ 	.word	index@(_ZN7cutlass13device_kernelIN5flash19enable_sm80_to_sm89INS1_16FlashAttnFwdSm80INS1_25CollectiveMainloopFwdSm80ILi8ELi1ELb0EN4cute5tupleIJNS5_1CILi128EEENS7_ILi64EEENS7_ILi192EEEEEELi192ENS_10bfloat16_tEfNS_4arch4Sm80ELb0ELb1ELb1ELb1ELb0ELb1ELb1ELb1EEENS1_21CollectiveEpilogueFwdINS6_IJS8_SA_S9_EEENS6_IJNS7_ILi1EEESI_SI_EEESC_SE_Li256ELb1ELb1ELb1ELb0EEENS1_36VarlenDynamicPersistentTileSchedulerILi128ELi64ELi256ELi256ELb1ELb1ELb0ELb1ELb0ELb1EEEEEEEEEvNT_6ParamsE)
        /*0128*/ 	.word	0x00000004


	//----- nvinfo : EIATTR_FRAME_SIZE
	.align		4
.L_60:
        /*012c*/ 	.byte	0x04, 0x11
        /*012e*/ 	.short	(.L_62 - .L_61)
	.align		4
.L_61:
        /*0130*/ 	.word	index@(_ZN7cutlass13device_kernelIN5flash19enable_sm80_to_sm89INS1_16FlashAttnFwdSm80INS1_25CollectiveMainloopFwdSm80ILi8ELi1ELb0EN4cute5tupleIJNS5_1CILi128EEENS7_ILi64EEENS7_ILi192EEEEEELi192ENS_10bfloat16_tEfNS_4arch4Sm80ELb0ELb1ELb1ELb1ELb0ELb1ELb1ELb1EEENS1_21CollectiveEpilogueFwdINS6_IJS8_SA_S9_EEENS6_IJNS7_ILi1EEESI_SI_EEESC_SE_Li256ELb1ELb1ELb1ELb0EEENS1_36VarlenDynamicPersistentTileSchedulerILi128ELi64ELi256ELi256ELb1ELb1ELb0ELb1ELb0ELb1EEEEEEEEEvNT_6ParamsE)
        /*0134*/ 	.word	0x00000000


	//----- nvinfo : EIATTR_REGCOUNT
	.align		4
.L_62:
        /*0138*/ 	.byte	0x04, 0x2f
        /*013a*/ 	.short	(.L_64 - .L_63)
	.align		4
.L_63:
        /*013c*/ 	.word	index@(_ZN7cutlass13device_kernelIN5flash19enable_sm80_to_sm89INS1_16FlashAttnFwdSm80INS1_25CollectiveMainloopFwdSm80ILi8ELi1ELb0EN4cute5tupleIJNS5_1CILi128EEENS7_ILi64EEENS7_ILi192EEEEEELi192ENS_10bfloat16_tEfNS_4arch4Sm80ELb0ELb1ELb1ELb1ELb0ELb0ELb1ELb1EEENS1_21CollectiveEpilogueFwdINS6_IJS8_SA_S9_EEENS6_IJNS7_ILi1EEESI_SI_EEESC_SE_Li256ELb1ELb1ELb1ELb0EEENS1_36VarlenDynamicPersistentTileSchedulerILi128ELi64ELi256ELi256ELb1ELb1ELb0ELb1ELb0ELb1EEEEEEEEEvNT_6ParamsE)
        /*0140*/ 	.word	0x00000004


	//----- nvinfo : EIATTR_FRAME_SIZE
	.align		4
.L_64:
        /*0144*/ 	.byte	0x04, 0x11
        /*0146*/ 	.short	(.L_66 - .L_65)
	.align		4
.L_65:
        /*0148*/ 	.word	index@(_ZN7cutlass13device_kernelIN5flash19enable_sm80_to_sm89INS1_16FlashAttnFwdSm80INS1_25CollectiveMainloopFwdSm80ILi8ELi1ELb0EN4cute5tupleIJNS5_1CILi128EEENS7_ILi64EEENS7_ILi192EEEEEELi192ENS_10bfloat16_tEfNS_4arch4Sm80ELb0ELb1ELb1ELb1ELb0ELb0ELb1ELb1EEENS1_21CollectiveEpilogueFwdINS6_IJS8_SA_S9_EEENS6_IJNS7_ILi1EEESI_SI_EEESC_SE_Li256ELb1ELb1ELb1ELb0EEENS1_36VarlenDynamicPersistentTileSchedulerILi128ELi64ELi256ELi256ELb1ELb1ELb0ELb1ELb0ELb1EEEEEEEEEvNT_6ParamsE)
        /*014c*/ 	.word	0x00000000


	//----- nvinfo : EIATTR_REGCOUNT
	.align		4
.L_66:
        /*0150*/ 	.byte	0x04, 0x2f
        /*0152*/ 	.short	(.L_68 - .L_67)
	.align		4
.L_67:
        /*0154*/ 	.word	index@(_ZN7cutlass13device_kernelIN5flash19enable_sm80_to_sm89INS1_16FlashAttnFwdSm80INS1_25CollectiveMainloopFwdSm80ILi8ELi1ELb0EN4cute5tupleIJNS5_1CILi128EEENS7_ILi64EEENS7_ILi192EEEEEELi192ENS_10bfloat16_tEfNS_4arch4Sm80ELb0ELb1ELb1ELb0ELb0ELb0ELb1ELb1EEENS1_21CollectiveEpilogueFwdINS6_IJS8_SA_S9_EEENS6_IJNS7_ILi1EEESI_SI_EEESC_SE_Li256ELb0ELb1ELb1ELb0EEENS1_19SingleTileSchedulerILb0ELb1ELb1ELi128EEEEEEEEEvNT_6ParamsE)
        /*0158*/ 	.word	0x00000004


	//----- nvinfo : EIATTR_FRAME_SIZE
	.align		4
.L_68:
        /*015c*/ 	.byte	0x04, 0x11
        /*015e*/ 	.short	(.L_70 - .L_69)
	.align		4
.L_69:
        /*0160*/ 	.word	index@(_ZN7cutlass13device_kernelIN5flash19enable_sm80_to_sm89INS1_16FlashAttnFwdSm80INS1_25CollectiveMainloopFwdSm80ILi8ELi1ELb0EN4cute5tupleIJNS5_1CILi128EEENS7_ILi64EEENS7_ILi192EEEEEELi192ENS_10bfloat16_tEfNS_4arch4Sm80ELb0ELb1ELb1ELb0ELb0ELb0ELb1ELb1EEENS1_21CollectiveEpilogueFwdINS6_IJS8_SA_S9_EEENS6_IJNS7_ILi1EEESI_SI_EEESC_SE_Li256ELb0ELb1ELb1ELb0EEENS1_19SingleTileSchedulerILb0ELb1ELb1ELi128EEEEEEEEEvNT_6ParamsE)
        /*0164*/ 	.word	0x00000000


	//----- nvinfo : EIATTR_REGCOUNT
	.align		4
.L_70:
        /*0168*/ 	.byte	0x04, 0x2f
        /*016a*/ 	.short	(.L_72 - .L_71)
	.align		4
.L_71:
        /*016c*/ 	.word	index@(_ZN7cutlass13device_kernelIN5flash19enable_sm80_to_sm89INS1_16FlashAttnFwdSm80INS1_25CollectiveMainloopFwdSm80ILi8ELi1ELb0EN4cute5tupleIJNS5_1CILi128EEENS7_ILi64EEENS7_ILi192EEEEEELi192ENS_10bfloat16_tEfNS_4arch4Sm80ELb0ELb0ELb1ELb1ELb0ELb1ELb1ELb1EEENS1_21CollectiveEpilogueFwdINS6_IJS8_SA_S9_EEENS6_IJNS7_ILi1EEESI_SI_EEESC_SE_Li256ELb1ELb1ELb1ELb0EEENS1_36VarlenDynamicPersistentTileSchedulerILi128ELi64ELi256ELi256ELb1ELb1ELb0ELb0ELb1ELb1EEEEEEEEEvNT_6ParamsE)
        /*0170*/ 	.word	0x00000004


	//----- nvinfo : EIATTR_FRAME_SIZE
	.align		4
.L_72:
        /*0174*/ 	.byte	0x04, 0x11
        /*0176*/ 	.short	(.L_74 - .L_73)
	.align		4
.L_73:
        /*0178*/ 	.word	index@(_ZN7cutlass13device_kernelIN5flash19enable_sm80_to_sm89INS1_16FlashAttnFwdSm80INS1_25CollectiveMainloopFwdSm80ILi8ELi1ELb0EN4cute5tupleIJNS5_1CILi128EEENS7_ILi64EEENS7_ILi192EEEEEELi192ENS_10bfloat16_tEfNS_4arch4Sm80ELb0ELb0ELb1ELb1ELb0ELb1ELb1ELb1EEENS1_21CollectiveEpilogueFwdINS6_IJS8_SA_S9_EEENS6_IJNS7_ILi1EEESI_SI_EEESC_SE_Li256ELb1ELb1ELb1ELb0EEENS1_36VarlenDynamicPersistentTileSchedulerILi128ELi64ELi256ELi256ELb1ELb1ELb0ELb0ELb1ELb1EEEEEEEEEvNT_6ParamsE)
        /*017c*/ 	.word	0x00000000


	//----- nvinfo : EIATTR_REGCOUNT
	.align		4
.L_74:
        /*0180*/ 	.byte	0x04, 0x2f
        /*0182*/ 	.short	(.L_76 - .L_75)
	.align		4
.L_75:
        /*0184*/ 	.word	index@(_ZN7cutlass13device_kernelIN5flash19enable_sm80_to_sm89INS1_16FlashAttnFwdSm80INS1_25CollectiveMainloopFwdSm80ILi8ELi1ELb0EN4cute5tupleIJNS5_1CILi128EEENS7_ILi64EEENS7_ILi192EEEEEELi192ENS_10bfloat16_tEfNS_4arch4Sm80ELb0ELb0ELb1ELb1ELb0ELb0ELb1ELb1EEENS1_21CollectiveEpilogueFwdINS6_IJS8_SA_S9_EEENS6_IJNS7_ILi1EEESI_SI_EEESC_SE_Li256ELb1ELb1ELb1ELb0EEENS1_36VarlenDynamicPersistentTileSchedulerILi128ELi64ELi256ELi256ELb1ELb1ELb0ELb0ELb1ELb1EEEEEEEEEvNT_6ParamsE)
        /*0188*/ 	.word	0x00000004


	//----- nvinfo : EIATTR_FRAME_SIZE
	.align		4
.L_76:
        /*018c*/ 	.byte	0x04, 0x11
        /*018e*/ 	.short	(.L_78 - .L_77)
	.align		4
.L_77:
        /*0190*/ 	.word	index@(_ZN7cutlass13device_kernelIN5flash19enable_sm80_to_sm89INS1_16FlashAttnFwdSm80INS1_25CollectiveMainloopFwdSm80ILi8ELi1ELb0EN4cute5tupleIJNS5_1CILi128EEENS7_ILi64EEENS7_ILi192EEEEEELi192ENS_10bfloat16_tEfNS_4arch4Sm80ELb0ELb0ELb1ELb1ELb0ELb0ELb1ELb1EEENS1_21CollectiveEpilogueFwdINS6_IJS8_SA_S9_EEENS6_IJNS7_ILi1EEESI_SI_EEESC_SE_Li256ELb1ELb1ELb1ELb0EEENS1_36VarlenDynamicPersistentTileSchedulerILi128ELi64ELi256ELi256ELb1ELb1ELb0ELb0ELb1ELb1EEEEEEEEEvNT_6ParamsE)
        /*0194*/ 	.word	0x00000000


	//----- nvinfo : EIATTR_REGCOUNT
	.align		4
.L_78:
        /*0198*/ 	.byte	0x04, 0x2f
        /*019a*/ 	.short	(.L_80 - .L_79)
	.align		4
.L_79:
        /*019c*/ 	.word	index@(_ZN7cutlass13device_kernelIN5flash19enable_sm80_to_sm89INS1_16FlashAttnFwdSm80INS1_25CollectiveMainloopFwdSm80ILi8ELi1ELb1EN4cute5tupleIJNS5_1CILi128EEENS7_ILi96EEENS7_ILi192EEEEEELi192ENS_10bfloat16_tEfNS_4arch4Sm80ELb0ELb0ELb1ELb0ELb0ELb0ELb1ELb1EEENS1_21CollectiveEpilogueFwdINS6_IJS8_SA_S9_EEENS6_IJNS7_ILi1EEESI_SI_EEESC_SE_Li256ELb0ELb1ELb1ELb0EEENS1_19SingleTileSchedulerILb0ELb1ELb1ELi128EEEEEEEEEvNT_6ParamsE)
        /*01a0*/ 	.word	0x00000004


	//----- nvinfo : EIATTR_FRAME_SIZE
	.align		4
.L_80:
        /*01a4*/ 	.byte	0x04, 0x11
        /*01a6*/ 	.short	(.L_82 - .L_81)
	.align		4
.L_81:
        /*01a8*/ 	.word	index@(_ZN7cutlass13device_kernelIN5flash19enable_sm80_to_sm89INS1_16FlashAttnFwdSm80INS1_25CollectiveMainloopFwdSm80ILi8ELi1ELb1EN4cute5tupleIJNS5_1CILi128EEENS7_ILi96EEENS7_ILi192EEEEEELi192ENS_10bfloat16_tEfNS_4arch4Sm80ELb0ELb0ELb1ELb0ELb0ELb0ELb1ELb1EEENS1_21CollectiveEpilogueFwdINS6_IJS8_SA_S9_EEENS6_IJNS7_ILi1EEESI_SI_EEESC_SE_Li256ELb0ELb1ELb1ELb0EEENS1_19SingleTileSchedulerILb0ELb1ELb1ELi128EEEEEEEEEvNT_6ParamsE)
        /*01ac*/ 	.word	0x00000000


	//----- nvinfo : EIATTR_MIN_STACK_SIZE
	.align		4
.L_82:
        /*01b0*/ 	.byte	0x04, 0x12
        /*01b2*/ 	.short	(.L_84 - .L_83)
	.align		4
.L_83:
        /*01b4*/ 	.word	index@(_ZN7cutlass13device_kernelIN5flash19enable_sm80_to_sm89INS1_16FlashAttnFwdSm80INS1_25CollectiveMainloopFwdSm80ILi8ELi1ELb1EN4cute5tupleIJNS5_1CILi128EEENS7_ILi96EEENS7_ILi192EEEEEELi192ENS_10bfloat16_tEfNS_4arch4Sm80ELb0ELb0ELb1ELb0ELb0ELb0ELb1ELb1EEENS1_21CollectiveEpilogueFwdINS6_IJS8_SA_S9_EEENS6_IJNS7_ILi1EEESI_SI_EEESC_SE_Li256ELb0ELb1ELb1ELb0EEENS1_19SingleTileSchedulerILb0ELb1ELb1ELi128EEEEEEEEEvNT_6ParamsE)
        /*01b8*/ 	.word	0x00000000


	//----- nvinfo : EIATTR_MIN_STACK_SIZE
	.align		4
.L_84:
        /*01bc*/ 	.byte	0x04, 0x12
        /*01be*/ 	.short	(.L_86 - .L_85)
	.align		4
.L_85:
        /*01c0*/ 	.word	index@(_ZN7cutlass13device_kernelIN5flash19enable_sm80_to_sm89INS1_16FlashAttnFwdSm80INS1_25CollectiveMainloopFwdSm80ILi8ELi1ELb0EN4cute5tupleIJNS5_1CILi128EEENS7_ILi64EEENS7_ILi192EEEEEELi192ENS_10bfloat16_tEfNS_4arch4Sm80ELb0ELb0ELb1ELb1ELb0ELb0ELb1ELb1EEENS1_21CollectiveEpilogueFwdINS6_IJS8_SA_S9_EEENS6_IJNS7_ILi1EEESI_SI_EEESC_SE_Li256ELb1ELb1ELb1ELb0EEENS1_36VarlenDynamicPersistentTileSchedulerILi128ELi64ELi256ELi256ELb1ELb1ELb0ELb0ELb1ELb1EEEEEEEEEvNT_6ParamsE)
        /*01c4*/ 	.word	0x00000000


	//----- nvinfo : EIATTR_MIN_STACK_SIZE
	.align		4
.L_86:
        /*01c8*/ 	.byte	0x04, 0x12
        /*01ca*/ 	.short	(.L_88 - .L_87)
	.align		4
.L_87:
        /*01cc*/ 	.word	index@(_ZN7cutlass13device_kernelIN5flash19enable_sm80_to_sm89INS1_16FlashAttnFwdSm80INS1_25CollectiveMainloopFwdSm80ILi8ELi1ELb0EN4cute5tupleIJNS5_1CILi128EEENS7_ILi64EEENS7_ILi192EEEEEELi192ENS_10bfloat16_tEfNS_4arch4Sm80ELb0ELb0ELb1ELb1ELb0ELb1ELb1ELb1EEENS1_21CollectiveEpilogueFwdINS6_IJS8_SA_S9_EEENS6_IJNS7_ILi1EEESI_SI_EEESC_SE_Li256ELb1ELb1ELb1ELb0EEENS1_36VarlenDynamicPersistentTileSchedulerILi128ELi64ELi256ELi256ELb1ELb1ELb0ELb0ELb1ELb1EEEEEEEEEvNT_6ParamsE)
        /*01d0*/ 	.word	0x00000000


	//----- nvinfo : EIATTR_MIN_STACK_SIZE
	.align		4
.L_88:
        /*01d4*/ 	.byte	0x04, 0x12
        /*01d6*/ 	.short	(.L_90 - .L_89)
	.align		4
.L_89:
        /*01d8*/ 	.word	index@(_ZN7cutlass13device_kernelIN5flash19enable_sm80_to_sm89INS1_16FlashAttnFwdSm80INS1_25CollectiveMainloopFwdSm80ILi8ELi1ELb0EN4cute5tupleIJNS5_1CILi128EEENS7_ILi64EEENS7_ILi192EEEEEELi192ENS_10bfloat16_tEfNS_4arch4Sm80ELb0ELb1ELb1ELb0ELb0ELb0ELb1ELb1EEENS1_21CollectiveEpilogueFwdINS6_IJS8_SA_S9_EEENS6_IJNS7_ILi1EEESI_SI_EEESC_SE_Li256ELb0ELb1ELb1ELb0EEENS1_19SingleTileSchedulerILb0ELb1ELb1ELi128EEEEEEEEEvNT_6ParamsE)
        /*01dc*/ 	.word	0x00000000


	//----- nvinfo : EIATTR_MIN_STACK_SIZE
	.align		4
.L_90:
        /*01e0*/ 	.byte	0x04, 0x12
        /*01e2*/ 	.short	(.L_92 - .L_91)
	.align		4
.L_91:
        /*01e4*/ 	.word	index@(_ZN7cutlass13device_kernelIN5flash19enable_sm80_to_sm89INS1_16FlashAttnFwdSm80INS1_25CollectiveMainloopFwdSm80ILi8ELi1ELb0EN4cute5tupleIJNS5_1CILi128EEENS7_ILi64EEENS7_ILi192EEEEEELi192ENS_10bfloat16_tEfNS_4arch4Sm80ELb0ELb1ELb1ELb1ELb0ELb0ELb1ELb1EEENS1_21CollectiveEpilogueFwdINS6_IJS8_SA_S9_EEENS6_IJNS7_ILi1EEESI_SI_EEESC_SE_Li256ELb1ELb1ELb1ELb0EEENS1_36VarlenDynamicPersistentTileSchedulerILi128ELi64ELi256ELi256ELb1ELb1ELb0ELb1ELb0ELb1EEEEEEEEEvNT_6ParamsE)
        /*01e8*/ 	.word	0x00000000


	//----- nvinfo : EIATTR_MIN_STACK_SIZE
	.align		4
.L_92:
        /*01ec*/ 	.byte	0x04, 0x12
        /*01ee*/ 	.short	(.L_94 - .L_93)
	.align		4
.L_93:
        /*01f0*/ 	.word	index@(_ZN7cutlass13device_kernelIN5flash19enable_sm80_to_sm89INS1_16FlashAttnFwdSm80INS1_25CollectiveMainloopFwdSm80ILi8ELi1ELb0EN4cute5tupleIJNS5_1CILi128EEENS7_ILi64EEENS7_ILi192EEEEEELi192ENS_10bfloat16_tEfNS_4arch4Sm80ELb0ELb1ELb1ELb1ELb0ELb1ELb1ELb1EEENS1_21CollectiveEpilogueFwdINS6_IJS8_SA_S9_EEENS6_IJNS7_ILi1EEESI_SI_EEESC_SE_Li256ELb1ELb1ELb1ELb0EEENS1_36VarlenDynamicPersistentTileSchedulerILi128ELi64ELi256ELi256ELb1ELb1ELb0ELb1ELb0ELb1EEEEEEEEEvNT_6ParamsE)
        /*01f4*/ 	.word	0x00000000


	//----- nvinfo : EIATTR_MIN_STACK_SIZE
	.align		4
.L_94:
        /*01f8*/ 	.byte	0x04, 0x12
        /*01fa*/ 	.short	(.L_96 - .L_95)
	.align		4
.L_95:
        /*01fc*/ 	.word	index@(_ZN7cutlass13device_kernelIN5flash19enable_sm80_to_sm89INS1_16FlashAttnFwdSm80INS1_25CollectiveMainloopFwdSm80ILi8ELi1ELb1EN4cute5tupleIJNS5_1CILi128EEENS7_ILi96EEENS7_ILi192EEEEEELi192ENS_10bfloat16_tEfNS_4arch4Sm80ELb1ELb0ELb1ELb0ELb0ELb0ELb1ELb1EEENS1_21CollectiveEpilogueFwdINS6_IJS8_SA_S9_EEENS6_IJNS7_ILi1EEESI_SI_EEESC_SE_Li256ELb0ELb1ELb1ELb0EEENS1_30DynamicPersistentTileSchedulerILi256ELi256ELb1ELb1ELb0EEEEEEEEEvNT_6ParamsE)
        /*0200*/ 	.word	0x00000000


	//----- nvinfo : EIATTR_MIN_STACK_SIZE
	.align		4
.L_96:
        /*0204*/ 	.byte	0x04, 0x12
        /*0206*/ 	.short	(.L_98 - .L_97)
	.align		4
.L_97:
        /*0208*/ 	.word	index@(_ZN7cutlass13device_kernelIN5flash19enable_sm80_to_sm89INS1_16FlashAttnFwdSm80INS1_25CollectiveMainloopFwdSm80ILi8ELi1ELb0EN4cute5tupleIJNS5_1CILi128EEENS7_ILi64EEENS7_ILi192EEEEEELi192ENS_10bfloat16_tEfNS_4arch4Sm80ELb1ELb0ELb1ELb1ELb0ELb0ELb1ELb1EEENS1_21CollectiveEpilogueFwdINS6_IJS8_SA_S9_EEENS6_IJNS7_ILi1EEESI_SI_EEESC_SE_Li256ELb1ELb1ELb1ELb0EEENS1_36VarlenDynamicPersistentTileSchedulerILi128ELi64ELi256ELi256ELb1ELb1ELb0ELb1ELb1ELb1EEEEEEEEEvNT_6ParamsE)
        /*020c*/ 	.word	0x00000000


	//----- nvinfo : EIATTR_MIN_STACK_SIZE
	.align		4
.L_98:
        /*0210*/ 	.byte	0x04, 0x12
        /*0212*/ 	.short	(.L_100 - .L_99)
	.align		4
.L_99:
        /*0214*/ 	.word	index@(_ZN7cutlass13device_kernelIN5flash19enable_sm80_to_sm89INS1_16FlashAttnFwdSm80INS1_25CollectiveMainloopFwdSm80ILi8ELi1ELb0EN4cute5tupleIJNS5_1CILi128EEENS7_ILi64EEENS7_ILi192EEEEEELi192ENS_10bfloat16_tEfNS_4arch4Sm80ELb1ELb0ELb1ELb1ELb0ELb1ELb1ELb1EEENS1_21CollectiveEpilogueFwdINS6_IJS8_SA_S9_EEENS6_IJNS7_ILi1EEESI_SI_EEESC_SE_Li256ELb1ELb1ELb1ELb0EEENS1_36VarlenDynamicPersistentTileSchedulerILi128ELi64ELi256ELi256ELb1ELb1ELb0ELb1ELb1ELb1EEEEEEEEEvNT_6ParamsE)
        /*0218*/ 	.word	0x00000000


	//----- nvinfo : EIATTR_MIN_STACK_SIZE
	.align		4
.L_100:
        /*021c*/ 	.byte	0x04, 0x12
        /*021e*/ 	.short	(.L_102 - .L_101)
	.align		4
.L_101:
        /*0220*/ 	.word	index@(_ZN7cutlass13device_kernelIN5flash19enable_sm80_to_sm89INS1_16FlashAttnFwdSm80INS1_25CollectiveMainloopFwdSm80ILi8ELi2ELb1EN4cute5tupleIJNS5_1CILi128EEENS7_ILi96EEENS7_ILi192EEEEEELi192ENS_10bfloat16_tEfNS_4arch4Sm80ELb0ELb0ELb1ELb0ELb0ELb0ELb1ELb1EEENS1_21CollectiveEpilogueFwdINS6_IJS8_SA_S9_EEENS6_IJNS7_ILi1EEESI_SI_EEESC_SE_Li256ELb0ELb1ELb1ELb0EEENS1_19SingleTileSchedulerILb0ELb1ELb1ELi128EEEEEEEEEvNT_6ParamsE)
        /*0224*/ 	.word	0x00000000


	//----- nvinfo : EIATTR_MIN_STACK_SIZE
	.align		4
.L_102:
        /*0228*/ 	.byte	0x04, 0x12
        /*022a*/ 	.short	(.L_104 - .L_103)
	.align		4
.L_103:
        /*022c*/ 	.word	index@(_ZN7cutlass13device_kernelIN5flash19enable_sm80_to_sm89INS1_16FlashAttnFwdSm80INS1_25CollectiveMainloopFwdSm80ILi8ELi2ELb0EN4cute5tupleIJNS5_1CILi128EEENS7_ILi64EEENS7_ILi192EEEEEELi192ENS_10bfloat16_tEfNS_4arch4Sm80ELb0ELb0ELb1ELb1ELb0ELb0ELb1ELb1EEENS1_21CollectiveEpilogueFwdINS6_IJS8_SA_S9_EEENS6_IJNS7_ILi1EEESI_SI_EEESC_SE_Li256ELb1ELb1ELb1ELb0EEENS1_36VarlenDynamicPersistentTileSchedulerILi128ELi64ELi256ELi256ELb1ELb1ELb0ELb0ELb1ELb1EEEEEEEEEvNT_6ParamsE)
        /*0230*/ 	.word	0x00000000


	//----- nvinfo : EIATTR_MIN_STACK_SIZE
	.align		4
.L_104:
        /*0234*/ 	.byte	0x04, 0x12
        /*0236*/ 	.short	(.L_106 - .L_105)
	.align		4
.L_105:
        /*0238*/ 	.word	index@(_ZN7cutlass13device_kernelIN5flash19enable_sm80_to_sm89INS1_16FlashAttnFwdSm80INS1_25CollectiveMainloopFwdSm80ILi8ELi2ELb0EN4cute5tupleIJNS5_1CILi128EEENS7_ILi64EEENS7_ILi192EEEEEELi192ENS_10bfloat16_tEfNS_4arch4Sm80ELb0ELb0ELb1ELb1ELb0ELb1ELb1ELb1EEENS1_21CollectiveEpilogueFwdINS6_IJS8_SA_S9_EEENS6_IJNS7_ILi1EEESI_SI_EEESC_SE_Li256ELb1ELb1ELb1ELb0EEENS1_36VarlenDynamicPersistentTileSchedulerILi128ELi64ELi256ELi256ELb1ELb1ELb0ELb0ELb1ELb1EEEEEEEEEvNT_6ParamsE)
        /*023c*/ 	.word	0x00000000


	//----- nvinfo : EIATTR_MIN_STACK_SIZE
	.align		4
.L_106:
        /*0240*/ 	.byte	0x04, 0x12
        /*0242*/ 	.short	(.L_108 - .L_107)
	.align		4
.L_107:
        /*0244*/ 	.word	index@(_ZN7cutlass13device_kernelIN5flash19enable_sm80_to_sm89INS1_16FlashAttnFwdSm80INS1_25CollectiveMainloopFwdSm80ILi8ELi2ELb0EN4cute5tupleIJNS5_1CILi128EEENS7_ILi64EEENS7_ILi192EEEEEELi192ENS_10bfloat16_tEfNS_4arch4Sm80ELb0ELb1ELb1ELb0ELb0ELb0ELb1ELb1EEENS1_21CollectiveEpilogueFwdINS6_IJS8_SA_S9_EEENS6_IJNS7_ILi1EEESI_SI_EEESC_SE_Li256ELb0ELb1ELb1ELb0EEENS1_19SingleTileSchedulerILb0ELb1ELb1ELi128EEEEEEEEEvNT_6ParamsE)
        /*0248*/ 	.word	0x00000000


	//----- nvinfo : EIATTR_MIN_STACK_SIZE
	.align		4
.L_108:
        /*024c*/ 	.byte	0x04, 0x12
        /*024e*/ 	.short	(.L_110 - .L_109)
	.align		4
.L_109:
        /*0250*/ 	.word	index@(_ZN7cutlass13device_kernelIN5flash19enable_sm80_to_sm89INS1_16FlashAttnFwdSm80INS1_25CollectiveMainloopFwdSm80ILi8ELi2ELb0EN4cute5tupleIJNS5_1CILi128EEENS7_ILi64EEENS7_ILi192EEEEEELi192ENS_10bfloat16_tEfNS_4arch4Sm80ELb0ELb1ELb1ELb1ELb0ELb0ELb1ELb1EEENS1_21CollectiveEpilogueFwdINS6_IJS8_SA_S9_EEENS6_IJNS7_ILi1EEESI_SI_EEESC_SE_Li256ELb1ELb1ELb1ELb0EEENS1_36VarlenDynamicPersistentTileSchedulerILi128ELi64ELi256ELi256ELb1ELb1ELb0ELb1ELb0ELb1EEEEEEEEEvNT_6ParamsE)
        /*0254*/ 	.word	0x00000000


	//----- nvinfo : EIATTR_MIN_STACK_SIZE
	.align		4
.L_110:
        /*0258*/ 	.byte	0x04, 0x12
        /*025a*/ 	.short	(.L_112 - .L_111)
	.align		4
.L_111:
        /*025c*/ 	.word	index@(_ZN7cutlass13device_kernelIN5flash19enable_sm80_to_sm89INS1_16FlashAttnFwdSm80INS1_25CollectiveMainloopFwdSm80ILi8ELi2ELb0EN4cute5tupleIJNS5_1CILi128EEENS7_ILi64EEENS7_ILi192EEEEEELi192ENS_10bfloat16_tEfNS_4arch4Sm80ELb0ELb1ELb1ELb1ELb0ELb1ELb1ELb1EEENS1_21CollectiveEpilogueFwdINS6_IJS8_SA_S9_EEENS6_IJNS7_ILi1EEESI_SI_EEESC_SE_Li256ELb1ELb1ELb1ELb0EEENS1_36VarlenDynamicPersistentTileSchedulerILi128ELi64ELi256ELi256ELb1ELb1ELb0ELb1ELb0ELb1EEEEEEEEEvNT_6ParamsE)
        /*0260*/ 	.word	0x00000000


	//----- nvinfo : EIATTR_MIN_STACK_SIZE
	.align		4
.L_112:
        /*0264*/ 	.byte	0x04, 0x12
        /*0266*/ 	.short	(.L_114 - .L_113)
	.align		4
.L_113:
        /*0268*/ 	.word	index@(_ZN7cutlass13device_kernelIN5flash19enable_sm80_to_sm89INS1_16FlashAttnFwdSm80INS1_25CollectiveMainloopFwdSm80ILi8ELi2ELb1EN4cute5tupleIJNS5_1CILi128EEENS7_ILi96EEENS7_ILi192EEEEEELi192ENS_10bfloat16_tEfNS_4arch4Sm80ELb1ELb0ELb1ELb0ELb0ELb0ELb1ELb1EEENS1_21CollectiveEpilogueFwdINS6_IJS8_SA_S9_EEENS6_IJNS7_ILi1EEESI_SI_EEESC_SE_Li256ELb0ELb1ELb1ELb0EEENS1_30DynamicPersistentTileSchedulerILi256ELi256ELb1ELb1ELb0EEEEEEEEEvNT_6ParamsE)
        /*026c*/ 	.word	0x00000000


	//----- nvinfo : EIATTR_MIN_STACK_SIZE
	.align		4
.L_114:
        /*0270*/ 	.byte	0x04, 0x12
        /*0272*/ 	.short	(.L_116 - .L_115)
	.align		4
.L_115:
        /*0274*/ 	.word	index@(_ZN7cutlass13device_kernelIN5flash19enable_sm80_to_sm89INS1_16FlashAttnFwdSm80INS1_25CollectiveMainloopFwdSm80ILi8ELi2ELb0EN4cute5tupleIJNS5_1CILi128EEENS7_ILi64EEENS7_ILi192EEEEEELi192ENS_10bfloat16_tEfNS_4arch4Sm80ELb1ELb0ELb1ELb1ELb0ELb0ELb1ELb1EEENS1_21CollectiveEpilogueFwdINS6_IJS8_SA_S9_EEENS6_IJNS7_ILi1EEESI_SI_EEESC_SE_Li256ELb1ELb1ELb1ELb0EEENS1_36VarlenDynamicPersistentTileSchedulerILi128ELi64ELi256ELi256ELb1ELb1ELb0ELb1ELb1ELb1EEEEEEEEEvNT_6ParamsE)
        /*0278*/ 	.word	0x00000000


	//----- nvinfo : EIATTR_MIN_STACK_SIZE
	.align		4
.L_116:
        /*027c*/ 	.byte	0x04, 0x12
        /*027e*/ 	.short	(.L_118 - .L_117)
	.align		4
.L_117:
        /*0280*/ 	.word	index@(_ZN7cutlass13device_kernelIN5flash19enable_sm80_to_sm89INS1_16FlashAttnFwdSm80INS1_25CollectiveMainloopFwdSm80ILi8ELi2ELb0EN4cute5tupleIJNS5_1CILi128EEENS7_ILi64EEENS7_ILi192EEEEEELi192ENS_10bfloat16_tEfNS_4arch4Sm80ELb1ELb0ELb1ELb1ELb0ELb1ELb1ELb1EEENS1_21CollectiveEpilogueFwdINS6_IJS8_SA_S9_EEENS6_IJNS7_ILi1EEESI_SI_EEESC_SE_Li256ELb1ELb1ELb1ELb0EEENS1_36VarlenDynamicPersistentTileSchedulerILi128ELi64ELi256ELi256ELb1ELb1ELb0ELb1ELb1ELb1EEEEEEEEEvNT_6ParamsE)
        /*0284*/ 	.word	0x00000000
.L_118:


//--------------------- .nv.compat                --------------------------
	.section	.nv.compat,"",@"SHT_CUDA_COMPAT_INFO"
	.align	4
        /*0000*/ 	.byte	0x02, 0x09, 0x01, 0x00, 0x02, 0x02, 0x01, 0x00, 0x02, 0x05, 0x05, 0x00, 0x03, 0x07, 0x01, 0x01
        /*0010*/ 	.byte	0x02, 0x03, 0x00, 0x00, 0x02, 0x06, 0x01, 0x00, 0x04, 0x0b, 0x08, 0x00, 0x09, 0x00, 0x00, 0x00
        /*0020*/ 	.byte	0x00, 0x00, 0x00, 0x00


//--------------------- .nv.info._ZN7cutlass13device_kernelIN5flash19enable_sm80_to_sm89INS1_16FlashAttnFwdSm80INS1_25CollectiveMainloopFwdSm80ILi8ELi1ELb1EN4cute5tupleIJNS5_1CILi128EEENS7_ILi96EEENS7_ILi192EEEEEELi192ENS_10bfloat16_tEfNS_4arch4Sm80ELb0ELb0ELb1ELb0ELb0ELb0ELb1ELb1EEENS1_21CollectiveEpilogueFwdINS6_IJS8_SA_S9_EEENS6_IJNS7_ILi1EEESI_SI_EEESC_SE_Li256ELb0ELb1ELb1ELb0EEENS1_19SingleTileSchedulerILb0ELb1ELb1ELi128EEEEEEEEEvNT_6ParamsE --------------------------
	.section	.nv.info._ZN7cutlass13device_kernelIN5flash19enable_sm80_to_sm89INS1_16FlashAttnFwdSm80INS1_25CollectiveMainloopFwdSm80ILi8ELi1ELb1EN4cute5tupleIJNS5_1CILi128EEENS7_ILi96EEENS7_ILi192EEEEEELi192ENS_10bfloat16_tEfNS_4arch4Sm80ELb0ELb0ELb1ELb0ELb0ELb0ELb1ELb1EEENS1_21CollectiveEpilogueFwdINS6_IJS8_SA_S9_EEENS6_IJNS7_ILi1EEESI_SI_EEESC_SE_Li256ELb0ELb1ELb1ELb0EEENS1_19SingleTileSchedulerILb0ELb1ELb1ELi128EEEEEEEEEvNT_6ParamsE,"",@"SHT_CUDA_INFO"
	.sectionflags	@""
	.align	4


	//----- nvinfo : EIATTR_CUDA_API_VERSION
	.align		4
        /*0000*/ 	.byte	0x04, 0x37
        /*0002*/ 	.short	(.L_120 - .L_119)
.L_119:
        /*0004*/ 	.word	0x00000082


	//----- nvinfo : EIATTR_KPARAM_INFO
	.align		4
.L_120:
        /*0008*/ 	.byte	0x04, 0x17
        /*000a*/ 	.short	(.L_122 - .L_121)
.L_121:
        /*000c*/ 	.word	0x00000000
        /*0010*/ 	.short	0x0000
        /*0012*/ 	.short	0x0000
        /*0014*/ 	.byte	0x00, 0xf0, 0x61, 0x10


	//----- nvinfo : EIATTR_SPARSE_MMA_MASK
	.align		4
.L_122:
        /*0018*/ 	.byte	0x03, 0x50
        /*001a*/ 	.short	0x0000


	//----- nvinfo : EIATTR_MAXREG_COUNT
	.align		4
        /*001c*/ 	.byte	0x03, 0x1b
        /*001e*/ 	.short	0x00ff


	//----- nvinfo : EIATTR_MERCURY_ISA_VERSION
	.align		4
        /*0020*/ 	.byte	0x03, 0x5f
        /*0022*/ 	.short	0x0101


	//----- nvinfo : EIATTR_VRC_CTA_INIT_COUNT
	.align		4
        /*0024*/ 	.byte	0x02, 0x4a
	.zero		1
	.zero		1


	//----- nvinfo : EIATTR_EXIT_INSTR_OFFSETS
	.align		4
        /*0028*/ 	.byte	0x04, 0x1c
        /*002a*/ 	.short	(.L_124 - .L_123)


	//   ....[0]....
.L_123:
        /*002c*/ 	.word	0x00000010


	//----- nvinfo : EIATTR_MAX_THREADS
	.align		4
.L_124:
        /*0030*/ 	.byte	0x04, 0x05
        /*0032*/ 	.short	(.L_126 - .L_125)
.L_125:
        /*0034*/ 	.word	0x00000100
        /*0038*/ 	.word	0x00000001
        /*003c*/ 	.word	0x00000001


	//----- nvinfo : EIATTR_CBANK_PARAM_SIZE
	.align		4
.L_126:
        /*0040*/ 	.byte	0x03, 0x19
        /*0042*/ 	.short	0x0418


	//----- nvinfo : EIATTR_PARAM_CBANK
	.align		4
        /*0044*/ 	.byte	0x04, 0x0a
        /*0046*/ 	.short	(.L_128 - .L_127)
	.align		4
.L_127:
        /*0048*/ 	.word	index@(.nv.constant0._ZN7cutlass13device_kernelIN5flash19enable_sm80_to_sm89INS1_16FlashAttnFwdSm80INS1_25CollectiveMainloopFwdSm80ILi8ELi1ELb1EN4cute5tupleIJNS5_1CILi128EEENS7_ILi96EEENS7_ILi192EEEEEELi192ENS_10bfloat16_tEfNS_4arch4Sm80ELb0ELb0ELb1ELb0ELb0ELb0ELb1ELb1EEENS1_21CollectiveEpilogueFwdINS6_IJS8_SA_S9_EEENS6_IJNS7_ILi1EEESI_SI_EEESC_SE_Li256ELb0ELb1ELb1ELb0EEENS1_19SingleTileSchedulerILb0ELb1ELb1ELi128EEEEEEEEEvNT_6ParamsE)
        /*004c*/ 	.short	0x0380
        /*004e*/ 	.short	0x0418


	//----- nvinfo : EIATTR_SW_WAR
	.align		4
.L_128:
        /*0050*/ 	.byte	0x04, 0x36
        /*0052*/ 	.short	(.L_130 - .L_129)
.L_129:
        /*0054*/ 	.word	0x00000008
.L_130:


//--------------------- .nv.info._ZN7cutlass13device_kernelIN5flash19enable_sm80_to_sm89INS1_16FlashAttnFwdSm80INS1_25CollectiveMainloopFwdSm80ILi8ELi1ELb0EN4cute5tupleIJNS5_1CILi128EEENS7_ILi64EEENS7_ILi192EEEEEELi192ENS_10bfloat16_tEfNS_4arch4Sm80ELb0ELb0ELb1ELb1ELb0ELb0ELb1ELb1EEENS1_21CollectiveEpilogueFwdINS6_IJS8_SA_S9_EEENS6_IJNS7_ILi1EEESI_SI_EEESC_SE_Li256ELb1ELb1ELb1ELb0EEENS1_36VarlenDynamicPersistentTileSchedulerILi128ELi64ELi256ELi256ELb1ELb1ELb0ELb0ELb1ELb1EEEEEEEEEvNT_6ParamsE --------------------------
	.section	.nv.info._ZN7cutlass13device_kernelIN5flash19enable_sm80_to_sm89INS1_16FlashAttnFwdSm80INS1_25CollectiveMainloopFwdSm80ILi8ELi1ELb0EN4cute5tupleIJNS5_1CILi128EEENS7_ILi64EEENS7_ILi192EEEEEELi192ENS_10bfloat16_tEfNS_4arch4Sm80ELb0ELb0ELb1ELb1ELb0ELb0ELb1ELb1EEENS1_21CollectiveEpilogueFwdINS6_IJS8_SA_S9_EEENS6_IJNS7_ILi1EEESI_SI_EEESC_SE_Li256ELb1ELb1ELb1ELb0EEENS1_36VarlenDynamicPersistentTileSchedulerILi128ELi64ELi256ELi256ELb1ELb1ELb0ELb0ELb1ELb1EEEEEEEEEvNT_6ParamsE,"",@"SHT_CUDA_INFO"
	.sectionflags	@""
	.align	4


	//----- nvinfo : EIATTR_CUDA_API_VERSION
	.align		4
        /*0000*/ 	.byte	0x04, 0x37
        /*0002*/ 	.short	(.L_132 - .L_131)
.L_131:
        /*0004*/ 	.word	0x00000082


	//----- nvinfo : EIATTR_KPARAM_INFO
	.align		4
.L_132:
        /*0008*/ 	.byte	0x04, 0x17
        /*000a*/ 	.short	(.L_134 - .L_133)
.L_133:
        /*000c*/ 	.word	0x00000000
        /*0010*/ 	.short	0x0000
        /*0012*/ 	.short	0x0000
        /*0014*/ 	.byte	0x00, 0xf0, 0xe1, 0x10


	//----- nvinfo : EIATTR_SPARSE_MMA_MASK
	.align		4
.L_134:
        /*0018*/ 	.byte	0x03, 0x50
        /*001a*/ 	.short	0x0000


	//----- nvinfo : EIATTR_MAXREG_COUNT
	.align		4
        /*001c*/ 	.byte	0x03, 0x1b
        /*001e*/ 	.short	0x00ff


	//----- nvinfo : EIATTR_MERCURY_ISA_VERSION
	.align		4
        /*0020*/ 	.byte	0x03, 0x5f
        /*0022*/ 	.short	0x0101


	//----- nvinfo : EIATTR_VRC_CTA_INIT_COUNT
	.align		4
        /*0024*/ 	.byte	0x02, 0x4a
	.zero		1
	.zero		1


	//----- nvinfo : EIATTR_EXIT_INSTR_OFFSETS
	.align		4
        /*0028*/ 	.byte	0x04, 0x1c
        /*002a*/ 	.short	(.L_136 - .L_135)


	//   ....[0]....
.L_135:
        /*002c*/ 	.word	0x00000010


	//----- nvinfo : EIATTR_MAX_THREADS
	.align		4
.L_136:
        /*0030*/ 	.byte	0x04, 0x05
        /*0032*/ 	.short	(.L_138 - .L_137)
.L_137:
        /*0034*/ 	.word	0x00000100
        /*0038*/ 	.word	0x00000001
        /*003c*/ 	.word	0x00000001


	//----- nvinfo : EIATTR_CBANK_PARAM_SIZE
	.align		4
.L_138:
        /*0040*/ 	.byte	0x03, 0x19
        /*0042*/ 	.short	0x0438


	//----- nvinfo : EIATTR_PARAM_CBANK
	.align		4
        /*0044*/ 	.byte	0x04, 0x0a
        /*0046*/ 	.short	(.L_140 - .L_139)
	.align		4
.L_139:
        /*0048*/ 	.word	index@(.nv.constant0._ZN7cutlass13device_kernelIN5flash19enable_sm80_to_sm89INS1_16FlashAttnFwdSm80INS1_25CollectiveMainloopFwdSm80ILi8ELi1ELb0EN4cute5tupleIJNS5_1CILi128EEENS7_ILi64EEENS7_ILi192EEEEEELi192ENS_10bfloat16_tEfNS_4arch4Sm80ELb0ELb0ELb1ELb1ELb0ELb0ELb1ELb1EEENS1_21CollectiveEpilogueFwdINS6_IJS8_SA_S9_EEENS6_IJNS7_ILi1EEESI_SI_EEESC_SE_Li256ELb1ELb1ELb1ELb0EEENS1_36VarlenDynamicPersistentTileSchedulerILi128ELi64ELi256ELi256ELb1ELb1ELb0ELb0ELb1ELb1EEEEEEEEEvNT_6ParamsE)
        /*004c*/ 	.short	0x0380
        /*004e*/ 	.short	0x0438


	//----- nvinfo : EIATTR_SW_WAR
	.align		4
.L_140:
        /*0050*/ 	.byte	0x04, 0x36
        /*0052*/ 	.short	(.L_142 - .L_141)
.L_141:
        /*0054*/ 	.word	0x00000008
.L_142:


//--------------------- .nv.info._ZN7cutlass13device_kernelIN5flash19enable_sm80_to_sm89INS1_16FlashAttnFwdSm80INS1_25CollectiveMainloopFwdSm80ILi8ELi1ELb0EN4cute5tupleIJNS5_1CILi128EEENS7_ILi64EEENS7_ILi192EEEEEELi192ENS_10bfloat16_tEfNS_4arch4Sm80ELb0ELb0ELb1ELb1ELb0ELb1ELb1ELb1EEENS1_21CollectiveEpilogueFwdINS6_IJS8_SA_S9_EEENS6_IJNS7_ILi1EEESI_SI_EEESC_SE_Li256ELb1ELb1ELb1ELb0EEENS1_36VarlenDynamicPersistentTileSchedulerILi128ELi64ELi256ELi256ELb1ELb1ELb0ELb0ELb1ELb1EEEEEEEEEvNT_6ParamsE --------------------------
	.section	.nv.info._ZN7cutlass13device_kernelIN5flash19enable_sm80_to_sm89INS1_16FlashAttnFwdSm80INS1_25CollectiveMainloopFwdSm80ILi8ELi1ELb0EN4cute5tupleIJNS5_1CILi128EEENS7_ILi64EEENS7_ILi192EEEEEELi192ENS_10bfloat16_tEfNS_4arch4Sm80ELb0ELb0ELb1ELb1ELb0ELb1ELb1ELb1EEENS1_21CollectiveEpilogueFwdINS6_IJS8_SA_S9_EEENS6_IJNS7_ILi1EEESI_SI_EEESC_SE_Li256ELb1ELb1ELb1ELb0EEENS1_36VarlenDynamicPersistentTileSchedulerILi128ELi64ELi256ELi256ELb1ELb1ELb0ELb0ELb1ELb1EEEEEEEEEvNT_6ParamsE,"",@"SHT_CUDA_INFO"
	.sectionflags	@""
	.align	4


	//----- nvinfo : EIATTR_CUDA_API_VERSION
	.align		4
        /*0000*/ 	.byte	0x04, 0x37
        /*0002*/ 	.short	(.L_144 - .L_143)
.L_143:
        /*0004*/ 	.word	0x00000082


	//----- nvinfo : EIATTR_KPARAM_INFO
	.align		4
.L_144:
        /*0008*/ 	.byte	0x04, 0x17
        /*000a*/ 	.short	(.L_146 - .L_145)
.L_145:
        /*000c*/ 	.word	0x00000000
        /*0010*/ 	.short	0x0000
        /*0012*/ 	.short	0x0000
        /*0014*/ 	.byte	0x00, 0xf0, 0xe1, 0x10


	//----- nvinfo : EIATTR_SPARSE_MMA_MASK
	.align		4
.L_146:
        /*0018*/ 	.byte	0x03, 0x50
        /*001a*/ 	.short	0x0000


	//----- nvinfo : EIATTR_MAXREG_COUNT
	.align		4
        /*001c*/ 	.byte	0x03, 0x1b
        /*001e*/ 	.short	0x00ff


	//----- nvinfo : EIATTR_MERCURY_ISA_VERSION
	.align		4
        /*0020*/ 	.byte	0x03, 0x5f
        /*0022*/ 	.short	0x0101


	//----- nvinfo : EIATTR_VRC_CTA_INIT_COUNT
	.align		4
        /*0024*/ 	.byte	0x02, 0x4a
	.zero		1
	.zero		1


	//----- nvinfo : EIATTR_EXIT_INSTR_OFFSETS
	.align		4
        /*0028*/ 	.byte	0x04, 0x1c
        /*002a*/ 	.short	(.L_148 - .L_147)


	//   ....[0]....
.L_147:
        /*002c*/ 	.word	0x00000010


	//----- nvinfo : EIATTR_MAX_THREADS
	.align		4
.L_148:
        /*0030*/ 	.byte	0x04, 0x05
        /*0032*/ 	.short	(.L_150 - .L_149)
.L_149:
        /*0034*/ 	.word	0x00000100
        /*0038*/ 	.word	0x00000001
        /*003c*/ 	.word	0x00000001


	//----- nvinfo : EIATTR_CBANK_PARAM_SIZE
	.align		4
.L_150:
        /*0040*/ 	.byte	0x03, 0x19
        /*0042*/ 	.short	0x0438


	//----- nvinfo : EIATTR_PARAM_CBANK
	.align		4
        /*0044*/ 	.byte	0x04, 0x0a
        /*0046*/ 	.short	(.L_152 - .L_151)
	.align		4
.L_151:
        /*0048*/ 	.word	index@(.nv.constant0._ZN7cutlass13device_kernelIN5flash19enable_sm80_to_sm89INS1_16FlashAttnFwdSm80INS1_25CollectiveMainloopFwdSm80ILi8ELi1ELb0EN4cute5tupleIJNS5_1CILi128EEENS7_ILi64EEENS7_ILi192EEEEEELi192ENS_10bfloat16_tEfNS_4arch4Sm80ELb0ELb0ELb1ELb1ELb0ELb1ELb1ELb1EEENS1_21CollectiveEpilogueFwdINS6_IJS8_SA_S9_EEENS6_IJNS7_ILi1EEESI_SI_EEESC_SE_Li256ELb1ELb1ELb1ELb0EEENS1_36VarlenDynamicPersistentTileSchedulerILi128ELi64ELi256ELi256ELb1ELb1ELb0ELb0ELb1ELb1EEEEEEEEEvNT_6ParamsE)
        /*004c*/ 	.short	0x0380
        /*004e*/ 	.short	0x0438


	//----- nvinfo : EIATTR_SW_WAR
	.align		4
.L_152:
        /*0050*/ 	.byte	0x04, 0x36
        /*0052*/ 	.short	(.L_154 - .L_153)
.L_153:
        /*0054*/ 	.word	0x00000008
.L_154:


//--------------------- .nv.info._ZN7cutlass13device_kernelIN5flash19enable_sm80_to_sm89INS1_16FlashAttnFwdSm80INS1_25CollectiveMainloopFwdSm80ILi8ELi1ELb0EN4cute5tupleIJNS5_1CILi128EEENS7_ILi64EEENS7_ILi192EEEEEELi192ENS_10bfloat16_tEfNS_4arch4Sm80ELb0ELb1ELb1ELb0ELb0ELb0ELb1ELb1EEENS1_21CollectiveEpilogueFwdINS6_IJS8_SA_S9_EEENS6_IJNS7_ILi1EEESI_SI_EEESC_SE_Li256ELb0ELb1ELb1ELb0EEENS1_19SingleTileSchedulerILb0ELb1ELb1ELi128EEEEEEEEEvNT_6ParamsE --------------------------
	.section	.nv.info._ZN7cutlass13device_kernelIN5flash19enable_sm80_to_sm89INS1_16FlashAttnFwdSm80INS1_25CollectiveMainloopFwdSm80ILi8ELi1ELb0EN4cute5tupleIJNS5_1CILi128EEENS7_ILi64EEENS7_ILi192EEEEEELi192ENS_10bfloat16_tEfNS_4arch4Sm80ELb0ELb1ELb1ELb0ELb0ELb0ELb1ELb1EEENS1_21CollectiveEpilogueFwdINS6_IJS8_SA_S9_EEENS6_IJNS7_ILi1EEESI_SI_EEESC_SE_Li256ELb0ELb1ELb1ELb0EEENS1_19SingleTileSchedulerILb0ELb1ELb1ELi128EEEEEEEEEvNT_6ParamsE,"",@"SHT_CUDA_INFO"
	.sectionflags	@""
	.align	4


	//----- nvinfo : EIATTR_CUDA_API_VERSION
	.align		4
        /*0000*/ 	.byte	0x04, 0x37
        /*0002*/ 	.short	(.L_156 - .L_155)
.L_155:
        /*0004*/ 	.word	0x00000082


	//----- nvinfo : EIATTR_KPARAM_INFO
	.align		4
.L_156:
        /*0008*/ 	.byte	0x04, 0x17
        /*000a*/ 	.short	(.L_158 - .L_157)
.L_157:
        /*000c*/ 	.word	0x00000000
        /*0010*/ 	.short	0x0000
        /*0012*/ 	.short	0x0000
        /*0014*/ 	.byte	0x00, 0xf0, 0x61, 0x10


	//----- nvinfo : EIATTR_SPARSE_MMA_MASK
	.align		4
.L_158:
        /*0018*/ 	.byte	0x03, 0x50
        /*001a*/ 	.short	0x0000


	//----- nvinfo : EIATTR_MAXREG_COUNT
	.align		4
        /*001c*/ 	.byte	0x03, 0x1b
        /*001e*/ 	.short	0x00ff


	//----- nvinfo : EIATTR_MERCURY_ISA_VERSION
	.align		4
        /*0020*/ 	.byte	0x03, 0x5f
        /*0022*/ 	.short	0x0101


	//----- nvinfo : EIATTR_VRC_CTA_INIT_COUNT
	.align		4
        /*0024*/ 	.byte	0x02, 0x4a
	.zero		1
	.zero		1


	//----- nvinfo : EIATTR_EXIT_INSTR_OFFSETS
	.align		4
        /*0028*/ 	.byte	0x04, 0x1c
        /*002a*/ 	.short	(.L_160 - .L_159)


	//   ....[0]....
.L_159:
        /*002c*/ 	.word	0x00000010


	//----- nvinfo : EIATTR_MAX_THREADS
	.align		4
.L_160:
        /*0030*/ 	.byte	0x04, 0x05
        /*0032*/ 	.short	(.L_162 - .L_161)
.L_161:
        /*0034*/ 	.word	0x00000100
        /*0038*/ 	.word	0x00000001
        /*003c*/ 	.word	0x00000001


	//----- nvinfo : EIATTR_CBANK_PARAM_SIZE
	.align		4
.L_162:
        /*0040*/ 	.byte	0x03, 0x19
        /*0042*/ 	.short	0x0418


	//----- nvinfo : EIATTR_PARAM_CBANK
	.align		4
        /*0044*/ 	.byte	0x04, 0x0a
        /*0046*/ 	.short	(.L_164 - .L_163)
	.align		4
.L_163:
        /*0048*/ 	.word	index@(.nv.constant0._ZN7cutlass13device_kernelIN5flash19enable_sm80_to_sm89INS1_16FlashAttnFwdSm80INS1_25CollectiveMainloopFwdSm80ILi8ELi1ELb0EN4cute5tupleIJNS5_1CILi128EEENS7_ILi64EEENS7_ILi192EEEEEELi192ENS_10bfloat16_tEfNS_4arch4Sm80ELb0ELb1ELb1ELb0ELb0ELb0ELb1ELb1EEENS1_21CollectiveEpilogueFwdINS6_IJS8_SA_S9_EEENS6_IJNS7_ILi1EEESI_SI_EEESC_SE_Li256ELb0ELb1ELb1ELb0EEENS1_19SingleTileSchedulerILb0ELb1ELb1ELi128EEEEEEEEEvNT_6ParamsE)
        /*004c*/ 	.short	0x0380
        /*004e*/ 	.short	0x0418


	//----- nvinfo : EIATTR_SW_WAR
	.align		4
.L_164:
        /*0050*/ 	.byte	0x04, 0x36
        /*0052*/ 	.short	(.L_166 - .L_165)
.L_165:
        /*0054*/ 	.word	0x00000008
.L_166:


//--------------------- .nv.info._ZN7cutlass13device_kernelIN5flash19enable_sm80_to_sm89INS1_16FlashAttnFwdSm80INS1_25CollectiveMainloopFwdSm80ILi8ELi1ELb0EN4cute5tupleIJNS5_1CILi128EEENS7_ILi64EEENS7_ILi192EEEEEELi192ENS_10bfloat16_tEfNS_4arch4Sm80ELb0ELb1ELb1ELb1ELb0ELb0ELb1ELb1EEENS1_21CollectiveEpilogueFwdINS6_IJS8_SA_S9_EEENS6_IJNS7_ILi1EEESI_SI_EEESC_SE_Li256ELb1ELb1ELb1ELb0EEENS1_36VarlenDynamicPersistentTileSchedulerILi128ELi64ELi256ELi256ELb1ELb1ELb0ELb1ELb0ELb1EEEEEEEEEvNT_6ParamsE --------------------------
	.section	.nv.info._ZN7cutlass13device_kernelIN5flash19enable_sm80_to_sm89INS1_16FlashAttnFwdSm80INS1_25CollectiveMainloopFwdSm80ILi8ELi1ELb0EN4cute5tupleIJNS5_1CILi128EEENS7_ILi64EEENS7_ILi192EEEEEELi192ENS_10bfloat16_tEfNS_4arch4Sm80ELb0ELb1ELb1ELb1ELb0ELb0ELb1ELb1EEENS1_21CollectiveEpilogueFwdINS6_IJS8_SA_S9_EEENS6_IJNS7_ILi1EEESI_SI_EEESC_SE_Li256ELb1ELb1ELb1ELb0EEENS1_36VarlenDynamicPersistentTileSchedulerILi128ELi64ELi256ELi256ELb1ELb1ELb0ELb1ELb0ELb1EEEEEEEEEvNT_6ParamsE,"",@"SHT_CUDA_INFO"
	.sectionflags	@""
	.align	4


	//----- nvinfo : EIATTR_CUDA_API_VERSION
	.align		4
        /*0000*/ 	.byte	0x04, 0x37
        /*0002*/ 	.short	(.L_168 - .L_167)
.L_167:
        /*0004*/ 	.word	0x00000082


	//----- nvinfo : EIATTR_KPARAM_INFO
	.align		4
.L_168:
        /*0008*/ 	.byte	0x04, 0x17
        /*000a*/ 	.short	(.L_170 - .L_169)
.L_169:
        /*000c*/ 	.word	0x00000000
        /*0010*/ 	.short	0x0000
        /*0012*/ 	.short	0x0000
        /*0014*/ 	.byte	0x00, 0xf0, 0xe1, 0x10


	//----- nvinfo : EIATTR_SPARSE_MMA_MASK
	.align		4
.L_170:
        /*0018*/ 	.byte	0x03, 0x50
        /*001a*/ 	.short	0x0000


	//----- nvinfo : EIATTR_MAXREG_COUNT
	.align		4
        /*001c*/ 	.byte	0x03, 0x1b
        /*001e*/ 	.short	0x00ff


	//----- nvinfo : EIATTR_MERCURY_ISA_VERSION
	.align		4
        /*0020*/ 	.byte	0x03, 0x5f
        /*0022*/ 	.short	0x0101


	//----- nvinfo : EIATTR_VRC_CTA_INIT_COUNT
	.align		4
        /*0024*/ 	.byte	0x02, 0x4a
	.zero		1
	.zero		1


	//----- nvinfo : EIATTR_EXIT_INSTR_OFFSETS
	.align		4
        /*0028*/ 	.byte	0x04, 0x1c
        /*002a*/ 	.short	(.L_172 - .L_171)


	//   ....[0]....
.L_171:
        /*002c*/ 	.word	0x00000010


	//----- nvinfo : EIATTR_MAX_THREADS
	.align		4
.L_172:
        /*0030*/ 	.byte	0x04, 0x05
        /*0032*/ 	.short	(.L_174 - .L_173)
.L_173:
        /*0034*/ 	.word	0x00000100
        /*0038*/ 	.word	0x00000001
        /*003c*/ 	.word	0x00000001


	//----- nvinfo : EIATTR_CBANK_PARAM_SIZE
	.align		4
.L_174:
        /*0040*/ 	.byte	0x03, 0x19
        /*0042*/ 	.short	0x0438


	//----- nvinfo : EIATTR_PARAM_CBANK
	.align		4
        /*0044*/ 	.byte	0x04, 0x0a
        /*0046*/ 	.short	(.L_176 - .L_175)
	.align		4
.L_175:
        /*0048*/ 	.word	index@(.nv.constant0._ZN7cutlass13device_kernelIN5flash19enable_sm80_to_sm89INS1_16FlashAttnFwdSm80INS1_25CollectiveMainloopFwdSm80ILi8ELi1ELb0EN4cute5tupleIJNS5_1CILi128EEENS7_ILi64EEENS7_ILi192EEEEEELi192ENS_10bfloat16_tEfNS_4arch4Sm80ELb0ELb1ELb1ELb1ELb0ELb0ELb1ELb1EEENS1_21CollectiveEpilogueFwdINS6_IJS8_SA_S9_EEENS6_IJNS7_ILi1EEESI_SI_EEESC_SE_Li256ELb1ELb1ELb1ELb0EEENS1_36VarlenDynamicPersistentTileSchedulerILi128ELi64ELi256ELi256ELb1ELb1ELb0ELb1ELb0ELb1EEEEEEEEEvNT_6ParamsE)
        /*004c*/ 	.short	0x0380
        /*004e*/ 	.short	0x0438


	//----- nvinfo : EIATTR_SW_WAR
	.align		4
.L_176:
        /*0050*/ 	.byte	0x04, 0x36
        /*0052*/ 	.short	(.L_178 - .L_177)
.L_177:
        /*0054*/ 	.word	0x00000008
.L_178:


//--------------------- .nv.info._ZN7cutlass13device_kernelIN5flash19enable_sm80_to_sm89INS1_16FlashAttnFwdSm80INS1_25CollectiveMainloopFwdSm80ILi8ELi1ELb0EN4cute5tupleIJNS5_1CILi128EEENS7_ILi64EEENS7_ILi192EEEEEELi192ENS_10bfloat16_tEfNS_4arch4Sm80ELb0ELb1ELb1ELb1ELb0ELb1ELb1ELb1EEENS1_21CollectiveEpilogueFwdINS6_IJS8_SA_S9_EEENS6_IJNS7_ILi1EEESI_SI_EEESC_SE_Li256ELb1ELb1ELb1ELb0EEENS1_36VarlenDynamicPersistentTileSchedulerILi128ELi64ELi256ELi256ELb1ELb1ELb0ELb1ELb0ELb1EEEEEEEEEvNT_6ParamsE --------------------------
	.section	.nv.info._ZN7cutlass13device_kernelIN5flash19enable_sm80_to_sm89INS1_16FlashAttnFwdSm80INS1_25CollectiveMainloopFwdSm80ILi8ELi1ELb0EN4cute5tupleIJNS5_1CILi128EEENS7_ILi64EEENS7_ILi192EEEEEELi192ENS_10bfloat16_tEfNS_4arch4Sm80ELb0ELb1ELb1ELb1ELb0ELb1ELb1ELb1EEENS1_21CollectiveEpilogueFwdINS6_IJS8_SA_S9_EEENS6_IJNS7_ILi1EEESI_SI_EEESC_SE_Li256ELb1ELb1ELb1ELb0EEENS1_36VarlenDynamicPersistentTileSchedulerILi128ELi64ELi256ELi256ELb1ELb1ELb0ELb1ELb0ELb1EEEEEEEEEvNT_6ParamsE,"",@"SHT_CUDA_INFO"
	.sectionflags	@""
	.align	4


	//----- nvinfo : EIATTR_CUDA_API_VERSION
	.align		4
        /*0000*/ 	.byte	0x04, 0x37
        /*0002*/ 	.short	(.L_180 - .L_179)
.L_179:
        /*0004*/ 	.word	0x00000082


	//----- nvinfo : EIATTR_KPARAM_INFO
	.align		4
.L_180:
        /*0008*/ 	.byte	0x04, 0x17
        /*000a*/ 	.short	(.L_182 - .L_181)
.L_181:
        /*000c*/ 	.word	0x00000000
        /*0010*/ 	.short	0x0000
        /*0012*/ 	.short	0x0000
        /*0014*/ 	.byte	0x00, 0xf0, 0xe1, 0x10


	//----- nvinfo : EIATTR_SPARSE_MMA_MASK
	.align		4
.L_182:
        /*0018*/ 	.byte	0x03, 0x50
        /*001a*/ 	.short	0x0000


	//----- nvinfo : EIATTR_MAXREG_COUNT
	.align		4
        /*001c*/ 	.byte	0x03, 0x1b
        /*001e*/ 	.short	0x00ff


	//----- nvinfo : EIATTR_MERCURY_ISA_VERSION
	.align		4
        /*0020*/ 	.byte	0x03, 0x5f
        /*0022*/ 	.short	0x0101


	//----- nvinfo : EIATTR_VRC_CTA_INIT_COUNT
	.align		4
        /*0024*/ 	.byte	0x02, 0x4a
	.zero		1
	.zero		1


	//----- nvinfo : EIATTR_EXIT_INSTR_OFFSETS
	.align		4
        /*0028*/ 	.byte	0x04, 0x1c
        /*002a*/ 	.short	(.L_184 - .L_183)


	//   ....[0]....
.L_183:
        /*002c*/ 	.word	0x00000010


	//----- nvinfo : EIATTR_MAX_THREADS
	.align		4
.L_184:
        /*0030*/ 	.byte	0x04, 0x05
        /*0032*/ 	.short	(.L_186 - .L_185)
.L_185:
        /*0034*/ 	.word	0x00000100
        /*0038*/ 	.word	0x00000001
        /*003c*/ 	.word	0x00000001


	//----- nvinfo : EIATTR_CBANK_PARAM_SIZE
	.align		4
.L_186:
        /*0040*/ 	.byte	0x03, 0x19
        /*0042*/ 	.short	0x0438


	//----- nvinfo : EIATTR_PARAM_CBANK
	.align		4
        /*0044*/ 	.byte	0x04, 0x0a
        /*0046*/ 	.short	(.L_188 - .L_187)
	.align		4
.L_187:
        /*0048*/ 	.word	index@(.nv.constant0._ZN7cutlass13device_kernelIN5flash19enable_sm80_to_sm89INS1_16FlashAttnFwdSm80INS1_25CollectiveMainloopFwdSm80ILi8ELi1ELb0EN4cute5tupleIJNS5_1CILi128EEENS7_ILi64EEENS7_ILi192EEEEEELi192ENS_10bfloat16_tEfNS_4arch4Sm80ELb0ELb1ELb1ELb1ELb0ELb1ELb1ELb1EEENS1_21CollectiveEpilogueFwdINS6_IJS8_SA_S9_EEENS6_IJNS7_ILi1EEESI_SI_EEESC_SE_Li256ELb1ELb1ELb1ELb0EEENS1_36VarlenDynamicPersistentTileSchedulerILi128ELi64ELi256ELi256ELb1ELb1ELb0ELb1ELb0ELb1EEEEEEEEEvNT_6ParamsE)
        /*004c*/ 	.short	0x0380
        /*004e*/ 	.short	0x0438


	//----- nvinfo : EIATTR_SW_WAR
	.align		4
.L_188:
        /*0050*/ 	.byte	0x04, 0x36
        /*0052*/ 	.short	(.L_190 - .L_189)
.L_189:
        /*0054*/ 	.word	0x00000008
.L_190:


//--------------------- .nv.info._ZN7cutlass13device_kernelIN5flash19enable_sm80_to_sm89INS1_16FlashAttnFwdSm80INS1_25CollectiveMainloopFwdSm80ILi8ELi1ELb1EN4cute5tupleIJNS5_1CILi128EEENS7_ILi96EEENS7_ILi192EEEEEELi192ENS_10bfloat16_tEfNS_4arch4Sm80ELb1ELb0ELb1ELb0ELb0ELb0ELb1ELb1EEENS1_21CollectiveEpilogueFwdINS6_IJS8_SA_S9_EEENS6_IJNS7_ILi1EEESI_SI_EEESC_SE_Li256ELb0ELb1ELb1ELb0EEENS1_30DynamicPersistentTileSchedulerILi256ELi256ELb1ELb1ELb0EEEEEEEEEvNT_6ParamsE --------------------------
	.section	.nv.info._ZN7cutlass13device_kernelIN5flash19enable_sm80_to_sm89INS1_16FlashAttnFwdSm80INS1_25CollectiveMainloopFwdSm80ILi8ELi1ELb1EN4cute5tupleIJNS5_1CILi128EEENS7_ILi96EEENS7_ILi192EEEEEELi192ENS_10bfloat16_tEfNS_4arch4Sm80ELb1ELb0ELb1ELb0ELb0ELb0ELb1ELb1EEENS1_21CollectiveEpilogueFwdINS6_IJS8_SA_S9_EEENS6_IJNS7_ILi1EEESI_SI_EEESC_SE_Li256ELb0ELb1ELb1ELb0EEENS1_30DynamicPersistentTileSchedulerILi256ELi256ELb1ELb1ELb0EEEEEEEEEvNT_6ParamsE,"",@"SHT_CUDA_INFO"
	.sectionflags	@""
	.align	4


	//----- nvinfo : EIATTR_CUDA_API_VERSION
	.align		4
        /*0000*/ 	.byte	0x04, 0x37
        /*0002*/ 	.short	(.L_192 - .L_191)
.L_191:
        /*0004*/ 	.word	0x00000082


	//----- nvinfo : EIATTR_KPARAM_INFO
	.align		4
.L_192:
        /*0008*/ 	.byte	0x04, 0x17
        /*000a*/ 	.short	(.L_194 - .L_193)
.L_193:
        /*000c*/ 	.word	0x00000000
        /*0010*/ 	.short	0x0000
        /*0012*/ 	.short	0x0000
        /*0014*/ 	.byte	0x00, 0xf0, 0xa1, 0x10


	//----- nvinfo : EIATTR_SPARSE_MMA_MASK
	.align		4
.L_194:
        /*0018*/ 	.byte	0x03, 0x50
        /*001a*/ 	.short	0x0000


	//----- nvinfo : EIATTR_MAXREG_COUNT
	.align		4
        /*001c*/ 	.byte	0x03, 0x1b
        /*001e*/ 	.short	0x00ff


	//----- nvinfo : EIATTR_MERCURY_ISA_VERSION
	.align		4
        /*0020*/ 	.byte	0x03, 0x5f
        /*0022*/ 	.short	0x0101


	//----- nvinfo : EIATTR_VRC_CTA_INIT_COUNT
	.align		4
        /*0024*/ 	.byte	0x02, 0x4a
	.zero		1
	.zero		1


	//----- nvinfo : EIATTR_EXIT_INSTR_OFFSETS
	.align		4
        /*0028*/ 	.byte	0x04, 0x1c
        /*002a*/ 	.short	(.L_196 - .L_195)


	//   ....[0]....
.L_195:
        /*002c*/ 	.word	0x00000010


	//----- nvinfo : EIATTR_MAX_THREADS
	.align		4
.L_196:
        /*0030*/ 	.byte	0x04, 0x05
        /*0032*/ 	.short	(.L_198 - .L_197)
.L_197:
        /*0034*/ 	.word	0x00000100
        /*0038*/ 	.word	0x00000001
        /*003c*/ 	.word	0x00000001


	//----- nvinfo : EIATTR_CBANK_PARAM_SIZE
	.align		4
.L_198:
        /*0040*/ 	.byte	0x03, 0x19
        /*0042*/ 	.short	0x0428


	//----- nvinfo : EIATTR_PARAM_CBANK
	.align		4
        /*0044*/ 	.byte	0x04, 0x0a
        /*0046*/ 	.short	(.L_200 - .L_199)
	.align		4
.L_199:
        /*0048*/ 	.word	index@(.nv.constant0._ZN7cutlass13device_kernelIN5flash19enable_sm80_to_sm89INS1_16FlashAttnFwdSm80INS1_25CollectiveMainloopFwdSm80ILi8ELi1ELb1EN4cute5tupleIJNS5_1CILi128EEENS7_ILi96EEENS7_ILi192EEEEEELi192ENS_10bfloat16_tEfNS_4arch4Sm80ELb1ELb0ELb1ELb0ELb0ELb0ELb1ELb1EEENS1_21CollectiveEpilogueFwdINS6_IJS8_SA_S9_EEENS6_IJNS7_ILi1EEESI_SI_EEESC_SE_Li256ELb0ELb1ELb1ELb0EEENS1_30DynamicPersistentTileSchedulerILi256ELi256ELb1ELb1ELb0EEEEEEEEEvNT_6ParamsE)
        /*004c*/ 	.short	0x0380
        /*004e*/ 	.short	0x0428


	//----- nvinfo : EIATTR_SW_WAR
	.align		4
.L_200:
        /*0050*/ 	.byte	0x04, 0x36
        /*0052*/ 	.short	(.L_202 - .L_201)
.L_201:
        /*0054*/ 	.word	0x00000008
.L_202:


//--------------------- .nv.info._ZN7cutlass13device_kernelIN5flash19enable_sm80_to_sm89INS1_16FlashAttnFwdSm80INS1_25CollectiveMainloopFwdSm80ILi8ELi1ELb0EN4cute5tupleIJNS5_1CILi128EEENS7_ILi64EEENS7_ILi192EEEEEELi192ENS_10bfloat16_tEfNS_4arch4Sm80ELb1ELb0ELb1ELb1ELb0ELb0ELb1ELb1EEENS1_21CollectiveEpilogueFwdINS6_IJS8_SA_S9_EEENS6_IJNS7_ILi1EEESI_SI_EEESC_SE_Li256ELb1ELb1ELb1ELb0EEENS1_36VarlenDynamicPersistentTileSchedulerILi128ELi64ELi256ELi256ELb1ELb1ELb0ELb1ELb1ELb1EEEEEEEEEvNT_6ParamsE --------------------------
	.section	.nv.info._ZN7cutlass13device_kernelIN5flash19enable_sm80_to_sm89INS1_16FlashAttnFwdSm80INS1_25CollectiveMainloopFwdSm80ILi8ELi1ELb0EN4cute5tupleIJNS5_1CILi128EEENS7_ILi64EEENS7_ILi192EEEEEELi192ENS_10bfloat16_tEfNS_4arch4Sm80ELb1ELb0ELb1ELb1ELb0ELb0ELb1ELb1EEENS1_21CollectiveEpilogueFwdINS6_IJS8_SA_S9_EEENS6_IJNS7_ILi1EEESI_SI_EEESC_SE_Li256ELb1ELb1ELb1ELb0EEENS1_36VarlenDynamicPersistentTileSchedulerILi128ELi64ELi256ELi256ELb1ELb1ELb0ELb1ELb1ELb1EEEEEEEEEvNT_6ParamsE,"",@"SHT_CUDA_INFO"
	.sectionflags	@""
	.align	4


	//----- nvinfo : EIATTR_CUDA_API_VERSION
	.align		4
        /*0000*/ 	.byte	0x04, 0x37
        /*0002*/ 	.short	(.L_204 - .L_203)
.L_203:
        /*0004*/ 	.word	0x00000082


	//----- nvinfo : EIATTR_KPARAM_INFO
	.align		4
.L_204:
        /*0008*/ 	.byte	0x04, 0x17
        /*000a*/ 	.short	(.L_206 - .L_205)
.L_205:
        /*000c*/ 	.word	0x00000000
        /*0010*/ 	.short	0x0000
        /*0012*/ 	.short	0x0000
        /*0014*/ 	.byte	0x00, 0xf0, 0xe1, 0x10


	//----- nvinfo : EIATTR_SPARSE_MMA_MASK
	.align		4
.L_206:
        /*0018*/ 	.byte	0x03, 0x50
        /*001a*/ 	.short	0x0000


	//----- nvinfo : EIATTR_MAXREG_COUNT
	.align		4
        /*001c*/ 	.byte	0x03, 0x1b
        /*001e*/ 	.short	0x00ff


	//----- nvinfo : EIATTR_MERCURY_ISA_VERSION
	.align		4
        /*0020*/ 	.byte	0x03, 0x5f
        /*0022*/ 	.short	0x0101


	//----- nvinfo : EIATTR_VRC_CTA_INIT_COUNT
	.align		4
        /*0024*/ 	.byte	0x02, 0x4a
	.zero		1
	.zero		1


	//----- nvinfo : EIATTR_EXIT_INSTR_OFFSETS
	.align		4
        /*0028*/ 	.byte	0x04, 0x1c
        /*002a*/ 	.short	(.L_208 - .L_207)


	//   ....[0]....
.L_207:
        /*002c*/ 	.word	0x00000010


	//----- nvinfo : EIATTR_MAX_THREADS
	.align		4
.L_208:
        /*0030*/ 	.byte	0x04, 0x05
        /*0032*/ 	.short	(.L_210 - .L_209)
.L_209:
        /*0034*/ 	.word	0x00000100
        /*0038*/ 	.word	0x00000001
        /*003c*/ 	.word	0x00000001


	//----- nvinfo : EIATTR_CBANK_PARAM_SIZE
	.align		4
.L_210:
        /*0040*/ 	.byte	0x03, 0x19
        /*0042*/ 	.short	0x0438


	//----- nvinfo : EIATTR_PARAM_CBANK
	.align		4
        /*0044*/ 	.byte	0x04, 0x0a
        /*0046*/ 	.short	(.L_212 - .L_211)
	.align		4
.L_211:
        /*0048*/ 	.word	index@(.nv.constant0._ZN7cutlass13device_kernelIN5flash19enable_sm80_to_sm89INS1_16FlashAttnFwdSm80INS1_25CollectiveMainloopFwdSm80ILi8ELi1ELb0EN4cute5tupleIJNS5_1CILi128EEENS7_ILi64EEENS7_ILi192EEEEEELi192ENS_10bfloat16_tEfNS_4arch4Sm80ELb1ELb0ELb1ELb1ELb0ELb0ELb1ELb1EEENS1_21CollectiveEpilogueFwdINS6_IJS8_SA_S9_EEENS6_IJNS7_ILi1EEESI_SI_EEESC_SE_Li256ELb1ELb1ELb1ELb0EEENS1_36VarlenDynamicPersistentTileSchedulerILi128ELi64ELi256ELi256ELb1ELb1ELb0ELb1ELb1ELb1EEEEEEEEEvNT_6ParamsE)
        /*004c*/ 	.short	0x0380
        /*004e*/ 	.short	0x0438


	//----- nvinfo : EIATTR_SW_WAR
	.align		4
.L_212:
        /*0050*/ 	.byte	0x04, 0x36
        /*0052*/ 	.short	(.L_214 - .L_213)
.L_213:
        /*0054*/ 	.word	0x00000008
.L_214:


//--------------------- .nv.info._ZN7cutlass13device_kernelIN5flash19enable_sm80_to_sm89INS1_16FlashAttnFwdSm80INS1_25CollectiveMainloopFwdSm80ILi8ELi1ELb0EN4cute5tupleIJNS5_1CILi128EEENS7_ILi64EEENS7_ILi192EEEEEELi192ENS_10bfloat16_tEfNS_4arch4Sm80ELb1ELb0ELb1ELb1ELb0ELb1ELb1ELb1EEENS1_21CollectiveEpilogueFwdINS6_IJS8_SA_S9_EEENS6_IJNS7_ILi1EEESI_SI_EEESC_SE_Li256ELb1ELb1ELb1ELb0EEENS1_36VarlenDynamicPersistentTileSchedulerILi128ELi64ELi256ELi256ELb1ELb1ELb0ELb1ELb1ELb1EEEEEEEEEvNT_6ParamsE --------------------------
	.section	.nv.info._ZN7cutlass13device_kernelIN5flash19enable_sm80_to_sm89INS1_16FlashAttnFwdSm80INS1_25CollectiveMainloopFwdSm80ILi8ELi1ELb0EN4cute5tupleIJNS5_1CILi128EEENS7_ILi64EEENS7_ILi192EEEEEELi192ENS_10bfloat16_tEfNS_4arch4Sm80ELb1ELb0ELb1ELb1ELb0ELb1ELb1ELb1EEENS1_21CollectiveEpilogueFwdINS6_IJS8_SA_S9_EEENS6_IJNS7_ILi1EEESI_SI_EEESC_SE_Li256ELb1ELb1ELb1ELb0EEENS1_36VarlenDynamicPersistentTileSchedulerILi128ELi64ELi256ELi256ELb1ELb1ELb0ELb1ELb1ELb1EEEEEEEEEvNT_6ParamsE,"",@"SHT_CUDA_INFO"
	.sectionflags	@""
	.align	4


	//----- nvinfo : EIATTR_CUDA_API_VERSION
	.align		4
        /*0000*/ 	.byte	0x04, 0x37
        /*0002*/ 	.short	(.L_216 - .L_215)
.L_215:
        /*0004*/ 	.word	0x00000082


	//----- nvinfo : EIATTR_KPARAM_INFO
	.align		4
.L_216:
        /*0008*/ 	.byte	0x04, 0x17
        /*000a*/ 	.short	(.L_218 - .L_217)
.L_217:
        /*000c*/ 	.word	0x00000000
        /*0010*/ 	.short	0x0000
        /*0012*/ 	.short	0x0000
        /*0014*/ 	.byte	0x00, 0xf0, 0xe1, 0x10


	//----- nvinfo : EIATTR_SPARSE_MMA_MASK
	.align		4
.L_218:
        /*0018*/ 	.byte	0x03, 0x50
        /*001a*/ 	.short	0x0000


	//----- nvinfo : EIATTR_MAXREG_COUNT
	.align		4
        /*001c*/ 	.byte	0x03, 0x1b
        /*001e*/ 	.short	0x00ff


	//----- nvinfo : EIATTR_MERCURY_ISA_VERSION
	.align		4
        /*0020*/ 	.byte	0x03, 0x5f
        /*0022*/ 	.short	0x0101


	//----- nvinfo : EIATTR_VRC_CTA_INIT_COUNT
	.align		4
        /*0024*/ 	.byte	0x02, 0x4a
	.zero		1
	.zero		1


	//----- nvinfo : EIATTR_EXIT_INSTR_OFFSETS
	.align		4
        /*0028*/ 	.byte	0x04, 0x1c
        /*002a*/ 	.short	(.L_220 - .L_219)


	//   ....[0]....
.L_219:
        /*002c*/ 	.word	0x00000010


	//----- nvinfo : EIATTR_MAX_THREADS
	.align		4
.L_220:
        /*0030*/ 	.byte	0x04, 0x05
        /*0032*/ 	.short	(.L_222 - .L_221)
.L_221:
        /*0034*/ 	.word	0x00000100
        /*0038*/ 	.word	0x00000001
        /*003c*/ 	.word	0x00000001


	//----- nvinfo : EIATTR_CBANK_PARAM_SIZE
	.align		4
.L_222:
        /*0040*/ 	.byte	0x03, 0x19
        /*0042*/ 	.short	0x0438


	//----- nvinfo : EIATTR_PARAM_CBANK
	.align		4
        /*0044*/ 	.byte	0x04, 0x0a
        /*0046*/ 	.short	(.L_224 - .L_223)
	.align		4
.L_223:
        /*0048*/ 	.word	index@(.nv.constant0._ZN7cutlass13device_kernelIN5flash19enable_sm80_to_sm89INS1_16FlashAttnFwdSm80INS1_25CollectiveMainloopFwdSm80ILi8ELi1ELb0EN4cute5tupleIJNS5_1CILi128EEENS7_ILi64EEENS7_ILi192EEEEEELi192ENS_10bfloat16_tEfNS_4arch4Sm80ELb1ELb0ELb1ELb1ELb0ELb1ELb1ELb1EEENS1_21CollectiveEpilogueFwdINS6_IJS8_SA_S9_EEENS6_IJNS7_ILi1EEESI_SI_EEESC_SE_Li256ELb1ELb1ELb1ELb0EEENS1_36VarlenDynamicPersistentTileSchedulerILi128ELi64ELi256ELi256ELb1ELb1ELb0ELb1ELb1ELb1EEEEEEEEEvNT_6ParamsE)
        /*004c*/ 	.short	0x0380
        /*004e*/ 	.short	0x0438


	//----- nvinfo : EIATTR_SW_WAR
	.align		4
.L_224:
        /*0050*/ 	.byte	0x04, 0x36
        /*0052*/ 	.short	(.L_226 - .L_225)
.L_225:
        /*0054*/ 	.word	0x00000008
.L_226:


//--------------------- .nv.info._ZN7cutlass13device_kernelIN5flash19enable_sm80_to_sm89INS1_16FlashAttnFwdSm80INS1_25CollectiveMainloopFwdSm80ILi8ELi2ELb1EN4cute5tupleIJNS5_1CILi128EEENS7_ILi96EEENS7_ILi192EEEEEELi192ENS_10bfloat16_tEfNS_4arch4Sm80ELb0ELb0ELb1ELb0ELb0ELb0ELb1ELb1EEENS1_21CollectiveEpilogueFwdINS6_IJS8_SA_S9_EEENS6_IJNS7_ILi1EEESI_SI_EEESC_SE_Li256ELb0ELb1ELb1ELb0EEENS1_19SingleTileSchedulerILb0ELb1ELb1ELi128EEEEEEEEEvNT_6ParamsE --------------------------
	.section	.nv.info._ZN7cutlass13device_kernelIN5flash19enable_sm80_to_sm89INS1_16FlashAttnFwdSm80INS1_25CollectiveMainloopFwdSm80ILi8ELi2ELb1EN4cute5tupleIJNS5_1CILi128EEENS7_ILi96EEENS7_ILi192EEEEEELi192ENS_10bfloat16_tEfNS_4arch4Sm80ELb0ELb0ELb1ELb0ELb0ELb0ELb1ELb1EEENS1_21CollectiveEpilogueFwdINS6_IJS8_SA_S9_EEENS6_IJNS7_ILi1EEESI_SI_EEESC_SE_Li256ELb0ELb1ELb1ELb0EEENS1_19SingleTileSchedulerILb0ELb1ELb1ELi128EEEEEEEEEvNT_6ParamsE,"",@"SHT_CUDA_INFO"
	.sectionflags	@""
	.align	4


	//----- nvinfo : EIATTR_CUDA_API_VERSION
	.align		4
        /*0000*/ 	.byte	0x04, 0x37
        /*0002*/ 	.short	(.L_228 - .L_227)
.L_227:
        /*0004*/ 	.word	0x00000082


	//----- nvinfo : EIATTR_KPARAM_INFO
	.align		4
.L_228:
        /*0008*/ 	.byte	0x04, 0x17
        /*000a*/ 	.short	(.L_230 - .L_229)
.L_229:
        /*000c*/ 	.word	0x00000000
        /*0010*/ 	.short	0x0000
        /*0012*/ 	.short	0x0000
        /*0014*/ 	.byte	0x00, 0xf0, 0x61, 0x10


	//----- nvinfo : EIATTR_SPARSE_MMA_MASK
	.align		4
.L_230:
        /*0018*/ 	.byte	0x03, 0x50
        /*001a*/ 	.short	0x0000


	//----- nvinfo : EIATTR_MAXREG_COUNT
	.align		4
        /*001c*/ 	.byte	0x03, 0x1b
        /*001e*/ 	.short	0x00ff


	//----- nvinfo : EIATTR_MERCURY_ISA_VERSION
	.align		4
        /*0020*/ 	.byte	0x03, 0x5f
        /*0022*/ 	.short	0x0101


	//----- nvinfo : EIATTR_VRC_CTA_INIT_COUNT
	.align		4
        /*0024*/ 	.byte	0x02, 0x4a
	.zero		1
	.zero		1


	//----- nvinfo : EIATTR_EXIT_INSTR_OFFSETS
	.align		4
        /*0028*/ 	.byte	0x04, 0x1c
        /*002a*/ 	.short	(.L_232 - .L_231)


	//   ....[0]....
.L_231:
        /*002c*/ 	.word	0x00000010


	//----- nvinfo : EIATTR_MAX_THREADS
	.align		4
.L_232:
        /*0030*/ 	.byte	0x04, 0x05
        /*0032*/ 	.short	(.L_234 - .L_233)
.L_233:
        /*0034*/ 	.word	0x00000100
        /*0038*/ 	.word	0x00000001
        /*003c*/ 	.word	0x00000001


	//----- nvinfo : EIATTR_CBANK_PARAM_SIZE
	.align		4
.L_234:
        /*0040*/ 	.byte	0x03, 0x19
        /*0042*/ 	.short	0x0418


	//----- nvinfo : EIATTR_PARAM_CBANK
	.align		4
        /*0044*/ 	.byte	0x04, 0x0a
        /*0046*/ 	.short	(.L_236 - .L_235)
	.align		4
.L_235:
        /*0048*/ 	.word	index@(.nv.constant0._ZN7cutlass13device_kernelIN5flash19enable_sm80_to_sm89INS1_16FlashAttnFwdSm80INS1_25CollectiveMainloopFwdSm80ILi8ELi2ELb1EN4cute5tupleIJNS5_1CILi128EEENS7_ILi96EEENS7_ILi192EEEEEELi192ENS_10bfloat16_tEfNS_4arch4Sm80ELb0ELb0ELb1ELb0ELb0ELb0ELb1ELb1EEENS1_21CollectiveEpilogueFwdINS6_IJS8_SA_S9_EEENS6_IJNS7_ILi1EEESI_SI_EEESC_SE_Li256ELb0ELb1ELb1ELb0EEENS1_19SingleTileSchedulerILb0ELb1ELb1ELi128EEEEEEEEEvNT_6ParamsE)
        /*004c*/ 	.short	0x0380
        /*004e*/ 	.short	0x0418


	//----- nvinfo : EIATTR_SW_WAR
	.align		4
.L_236:
        /*0050*/ 	.byte	0x04, 0x36
        /*0052*/ 	.short	(.L_238 - .L_237)
.L_237:
        /*0054*/ 	.word	0x00000008
.L_238:


//--------------------- .nv.info._ZN7cutlass13device_kernelIN5flash19enable_sm80_to_sm89INS1_16FlashAttnFwdSm80INS1_25CollectiveMainloopFwdSm80ILi8ELi2ELb0EN4cute5tupleIJNS5_1CILi128EEENS7_ILi64EEENS7_ILi192EEEEEELi192ENS_10bfloat16_tEfNS_4arch4Sm80ELb0ELb0ELb1ELb1ELb0ELb0ELb1ELb1EEENS1_21CollectiveEpilogueFwdINS6_IJS8_SA_S9_EEENS6_IJNS7_ILi1EEESI_SI_EEESC_SE_Li256ELb1ELb1ELb1ELb0EEENS1_36VarlenDynamicPersistentTileSchedulerILi128ELi64ELi256ELi256ELb1ELb1ELb0ELb0ELb1ELb1EEEEEEEEEvNT_6ParamsE --------------------------
	.section	.nv.info._ZN7cutlass13device_kernelIN5flash19enable_sm80_to_sm89INS1_16FlashAttnFwdSm80INS1_25CollectiveMainloopFwdSm80ILi8ELi2ELb0EN4cute5tupleIJNS5_1CILi128EEENS7_ILi64EEENS7_ILi192EEEEEELi192ENS_10bfloat16_tEfNS_4arch4Sm80ELb0ELb0ELb1ELb1ELb0ELb0ELb1ELb1EEENS1_21CollectiveEpilogueFwdINS6_IJS8_SA_S9_EEENS6_IJNS7_ILi1EEESI_SI_EEESC_SE_Li256ELb1ELb1ELb1ELb0EEENS1_36VarlenDynamicPersistentTileSchedulerILi128ELi64ELi256ELi256ELb1ELb1ELb0ELb0ELb1ELb1EEEEEEEEEvNT_6ParamsE,"",@"SHT_CUDA_INFO"
	.sectionflags	@""
	.align	4


	//----- nvinfo : EIATTR_CUDA_API_VERSION
	.align		4
        /*0000*/ 	.byte	0x04, 0x37
        /*0002*/ 	.short	(.L_240 - .L_239)
.L_239:
        /*0004*/ 	.word	0x00000082


	//----- nvinfo : EIATTR_KPARAM_INFO
	.align		4
.L_240:
        /*0008*/ 	.byte	0x04, 0x17
        /*000a*/ 	.short	(.L_242 - .L_241)
.L_241:
        /*000c*/ 	.word	0x00000000
        /*0010*/ 	.short	0x0000
        /*0012*/ 	.short	0x0000
        /*0014*/ 	.byte	0x00, 0xf0, 0xe1, 0x10


	//----- nvinfo : EIATTR_SPARSE_MMA_MASK
	.align		4
.L_242:
        /*0018*/ 	.byte	0x03, 0x50
        /*001a*/ 	.short	0x0000


	//----- nvinfo : EIATTR_MAXREG_COUNT
	.align		4
        /*001c*/ 	.byte	0x03, 0x1b
        /*001e*/ 	.short	0x00ff


	//----- nvinfo : EIATTR_MERCURY_ISA_VERSION
	.align		4
        /*0020*/ 	.byte	0x03, 0x5f
        /*0022*/ 	.short	0x0101


	//----- nvinfo : EIATTR_VRC_CTA_INIT_COUNT
	.align		4
        /*0024*/ 	.byte	0x02, 0x4a
	.zero		1
	.zero		1


	//----- nvinfo : EIATTR_EXIT_INSTR_OFFSETS
	.align		4
        /*0028*/ 	.byte	0x04, 0x1c
        /*002a*/ 	.short	(.L_244 - .L_243)


	//   ....[0]....
.L_243:
        /*002c*/ 	.word	0x00000010


	//----- nvinfo : EIATTR_MAX_THREADS
	.align		4
.L_244:
        /*0030*/ 	.byte	0x04, 0x05
        /*0032*/ 	.short	(.L_246 - .L_245)
.L_245:
        /*0034*/ 	.word	0x00000100
        /*0038*/ 	.word	0x00000001
        /*003c*/ 	.word	0x00000001


	//----- nvinfo : EIATTR_CBANK_PARAM_SIZE
	.align		4
.L_246:
        /*0040*/ 	.byte	0x03, 0x19
        /*0042*/ 	.short	0x0438


	//----- nvinfo : EIATTR_PARAM_CBANK
	.align		4
        /*0044*/ 	.byte	0x04, 0x0a
        /*0046*/ 	.short	(.L_248 - .L_247)
	.align		4
.L_247:
        /*0048*/ 	.word	index@(.nv.constant0._ZN7cutlass13device_kernelIN5flash19enable_sm80_to_sm89INS1_16FlashAttnFwdSm80INS1_25CollectiveMainloopFwdSm80ILi8ELi2ELb0EN4cute5tupleIJNS5_1CILi128EEENS7_ILi64EEENS7_ILi192EEEEEELi192ENS_10bfloat16_tEfNS_4arch4Sm80ELb0ELb0ELb1ELb1ELb0ELb0ELb1ELb1EEENS1_21CollectiveEpilogueFwdINS6_IJS8_SA_S9_EEENS6_IJNS7_ILi1EEESI_SI_EEESC_SE_Li256ELb1ELb1ELb1ELb0EEENS1_36VarlenDynamicPersistentTileSchedulerILi128ELi64ELi256ELi256ELb1ELb1ELb0ELb0ELb1ELb1EEEEEEEEEvNT_6ParamsE)
        /*004c*/ 	.short	0x0380
        /*004e*/ 	.short	0x0438


	//----- nvinfo : EIATTR_SW_WAR
	.align		4
.L_248:
        /*0050*/ 	.byte	0x04, 0x36
        /*0052*/ 	.short	(.L_250 - .L_249)
.L_249:
        /*0054*/ 	.word	0x00000008
.L_250:


//--------------------- .nv.info._ZN7cutlass13device_kernelIN5flash19enable_sm80_to_sm89INS1_16FlashAttnFwdSm80INS1_25CollectiveMainloopFwdSm80ILi8ELi2ELb0EN4cute5tupleIJNS5_1CILi128EEENS7_ILi64EEENS7_ILi192EEEEEELi192ENS_10bfloat16_tEfNS_4arch4Sm80ELb0ELb0ELb1ELb1ELb0ELb1ELb1ELb1EEENS1_21CollectiveEpilogueFwdINS6_IJS8_SA_S9_EEENS6_IJNS7_ILi1EEESI_SI_EEESC_SE_Li256ELb1ELb1ELb1ELb0EEENS1_36VarlenDynamicPersistentTileSchedulerILi128ELi64ELi256ELi256ELb1ELb1ELb0ELb0ELb1ELb1EEEEEEEEEvNT_6ParamsE --------------------------
	.section	.nv.info._ZN7cutlass13device_kernelIN5flash19enable_sm80_to_sm89INS1_16FlashAttnFwdSm80INS1_25CollectiveMainloopFwdSm80ILi8ELi2ELb0EN4cute5tupleIJNS5_1CILi128EEENS7_ILi64EEENS7_ILi192EEEEEELi192ENS_10bfloat16_tEfNS_4arch4Sm80ELb0ELb0ELb1ELb1ELb0ELb1ELb1ELb1EEENS1_21CollectiveEpilogueFwdINS6_IJS8_SA_S9_EEENS6_IJNS7_ILi1EEESI_SI_EEESC_SE_Li256ELb1ELb1ELb1ELb0EEENS1_36VarlenDynamicPersistentTileSchedulerILi128ELi64ELi256ELi256ELb1ELb1ELb0ELb0ELb1ELb1EEEEEEEEEvNT_6ParamsE,"",@"SHT_CUDA_INFO"
	.sectionflags	@""
	.align	4


	//----- nvinfo : EIATTR_CUDA_API_VERSION
	.align		4
        /*0000*/ 	.byte	0x04, 0x37
        /*0002*/ 	.short	(.L_252 - .L_251)
.L_251:
        /*0004*/ 	.word	0x00000082


	//----- nvinfo : EIATTR_KPARAM_INFO
	.align		4
.L_252:
        /*0008*/ 	.byte	0x04, 0x17
        /*000a*/ 	.short	(.L_254 - .L_253)
.L_253:
        /*000c*/ 	.word	0x00000000
        /*0010*/ 	.short	0x0000
        /*0012*/ 	.short	0x0000
        /*0014*/ 	.byte	0x00, 0xf0, 0xe1, 0x10


	//----- nvinfo : EIATTR_SPARSE_MMA_MASK
	.align		4
.L_254:
        /*0018*/ 	.byte	0x03, 0x50
        /*001a*/ 	.short	0x0000


	//----- nvinfo : EIATTR_MAXREG_COUNT
	.align		4
        /*001c*/ 	.byte	0x03, 0x1b
        /*001e*/ 	.short	0x00ff


	//----- nvinfo : EIATTR_MERCURY_ISA_VERSION
	.align		4
        /*0020*/ 	.byte	0x03, 0x5f
        /*0022*/ 	.short	0x0101


	//----- nvinfo : EIATTR_VRC_CTA_INIT_COUNT
	.align		4
        /*0024*/ 	.byte	0x02, 0x4a
	.zero		1
	.zero		1


	//----- nvinfo : EIATTR_EXIT_INSTR_OFFSETS
	.align		4
        /*0028*/ 	.byte	0x04, 0x1c
        /*002a*/ 	.short	(.L_256 - .L_255)


	//   ....[0]....
.L_255:
        /*002c*/ 	.word	0x00000010


	//----- nvinfo : EIATTR_MAX_THREADS
	.align		4
.L_256:
        /*0030*/ 	.byte	0x04, 0x05
        /*0032*/ 	.short	(.L_258 - .L_257)
.L_257:
        /*0034*/ 	.word	0x00000100
        /*0038*/ 	.word	0x00000001
        /*003c*/ 	.word	0x00000001


	//----- nvinfo : EIATTR_CBANK_PARAM_SIZE
	.align		4
.L_258:
        /*0040*/ 	.byte	0x03, 0x19
        /*0042*/ 	.short	0x0438


	//----- nvinfo : EIATTR_PARAM_CBANK
	.align		4
        /*0044*/ 	.byte	0x04, 0x0a
        /*0046*/ 	.short	(.L_260 - .L_259)
	.align		4
.L_259:
        /*0048*/ 	.word	index@(.nv.constant0._ZN7cutlass13device_kernelIN5flash19enable_sm80_to_sm89INS1_16FlashAttnFwdSm80INS1_25CollectiveMainloopFwdSm80ILi8ELi2ELb0EN4cute5tupleIJNS5_1CILi128EEENS7_ILi64EEENS7_ILi192EEEEEELi192ENS_10bfloat16_tEfNS_4arch4Sm80ELb0ELb0ELb1ELb1ELb0ELb1ELb1ELb1EEENS1_21CollectiveEpilogueFwdINS6_IJS8_SA_S9_EEENS6_IJNS7_ILi1EEESI_SI_EEESC_SE_Li256ELb1ELb1ELb1ELb0EEENS1_36VarlenDynamicPersistentTileSchedulerILi128ELi64ELi256ELi256ELb1ELb1ELb0ELb0ELb1ELb1EEEEEEEEEvNT_6ParamsE)
        /*004c*/ 	.short	0x0380
        /*004e*/ 	.short	0x0438


	//----- nvinfo : EIATTR_SW_WAR
	.align		4
.L_260:
        /*0050*/ 	.byte	0x04, 0x36
        /*0052*/ 	.short	(.L_262 - .L_261)
.L_261:
        /*0054*/ 	.word	0x00000008
.L_262:


//--------------------- .nv.info._ZN7cutlass13device_kernelIN5flash19enable_sm80_to_sm89INS1_16FlashAttnFwdSm80INS1_25CollectiveMainloopFwdSm80ILi8ELi2ELb0EN4cute5tupleIJNS5_1CILi128EEENS7_ILi64EEENS7_ILi192EEEEEELi192ENS_10bfloat16_tEfNS_4arch4Sm80ELb0ELb1ELb1ELb0ELb0ELb0ELb1ELb1EEENS1_21CollectiveEpilogueFwdINS6_IJS8_SA_S9_EEENS6_IJNS7_ILi1EEESI_SI_EEESC_SE_Li256ELb0ELb1ELb1ELb0EEENS1_19SingleTileSchedulerILb0ELb1ELb1ELi128EEEEEEEEEvNT_6ParamsE --------------------------
	.section	.nv.info._ZN7cutlass13device_kernelIN5flash19enable_sm80_to_sm89INS1_16FlashAttnFwdSm80INS1_25CollectiveMainloopFwdSm80ILi8ELi2ELb0EN4cute5tupleIJNS5_1CILi128EEENS7_ILi64EEENS7_ILi192EEEEEELi192ENS_10bfloat16_tEfNS_4arch4Sm80ELb0ELb1ELb1ELb0ELb0ELb0ELb1ELb1EEENS1_21CollectiveEpilogueFwdINS6_IJS8_SA_S9_EEENS6_IJNS7_ILi1EEESI_SI_EEESC_SE_Li256ELb0ELb1ELb1ELb0EEENS1_19SingleTileSchedulerILb0ELb1ELb1ELi128EEEEEEEEEvNT_6ParamsE,"",@"SHT_CUDA_INFO"
	.sectionflags	@""
	.align	4


	//----- nvinfo : EIATTR_CUDA_API_VERSION
	.align		4
        /*0000*/ 	.byte	0x04, 0x37
        /*0002*/ 	.short	(.L_264 - .L_263)
.L_263:
        /*0004*/ 	.word	0x00000082


	//----- nvinfo : EIATTR_KPARAM_INFO
	.align		4
.L_264:
        /*0008*/ 	.byte	0x04, 0x17
        /*000a*/ 	.short	(.L_266 - .L_265)
.L_265:
        /*000c*/ 	.word	0x00000000
        /*0010*/ 	.short	0x0000
        /*0012*/ 	.short	0x0000
        /*0014*/ 	.byte	0x00, 0xf0, 0x61, 0x10


	//----- nvinfo : EIATTR_SPARSE_MMA_MASK
	.align		4
.L_266:
        /*0018*/ 	.byte	0x03, 0x50
        /*001a*/ 	.short	0x0000


	//----- nvinfo : EIATTR_MAXREG_COUNT
	.align		4
        /*001c*/ 	.byte	0x03, 0x1b
        /*001e*/ 	.short	0x00ff


	//----- nvinfo : EIATTR_MERCURY_ISA_VERSION
	.align		4
        /*0020*/ 	.byte	0x03, 0x5f
        /*0022*/ 	.short	0x0101


	//----- nvinfo : EIATTR_VRC_CTA_INIT_COUNT
	.align		4
        /*0024*/ 	.byte	0x02, 0x4a
	.zero		1
	.zero		1


	//----- nvinfo : EIATTR_EXIT_INSTR_OFFSETS
	.align		4
        /*0028*/ 	.byte	0x04, 0x1c
        /*002a*/ 	.short	(.L_268 - .L_267)


	//   ....[0]....
.L_267:
        /*002c*/ 	.word	0x00000010


	//----- nvinfo : EIATTR_MAX_THREADS
	.align		4
.L_268:
        /*0030*/ 	.byte	0x04, 0x05
        /*0032*/ 	.short	(.L_270 - .L_269)
.L_269:
        /*0034*/ 	.word	0x00000100
        /*0038*/ 	.word	0x00000001
        /*003c*/ 	.word	0x00000001


	//----- nvinfo : EIATTR_CBANK_PARAM_SIZE
	.align		4
.L_270:
        /*0040*/ 	.byte	0x03, 0x19
        /*0042*/ 	.short	0x0418


	//----- nvinfo : EIATTR_PARAM_CBANK
	.align		4
        /*0044*/ 	.byte	0x04, 0x0a
        /*0046*/ 	.short	(.L_272 - .L_271)
	.align		4
.L_271:
        /*0048*/ 	.word	index@(.nv.constant0._ZN7cutlass13device_kernelIN5flash19enable_sm80_to_sm89INS1_16FlashAttnFwdSm80INS1_25CollectiveMainloopFwdSm80ILi8ELi2ELb0EN4cute5tupleIJNS5_1CILi128EEENS7_ILi64EEENS7_ILi192EEEEEELi192ENS_10bfloat16_tEfNS_4arch4Sm80ELb0ELb1ELb1ELb0ELb0ELb0ELb1ELb1EEENS1_21CollectiveEpilogueFwdINS6_IJS8_SA_S9_EEENS6_IJNS7_ILi1EEESI_SI_EEESC_SE_Li256ELb0ELb1ELb1ELb0EEENS1_19SingleTileSchedulerILb0ELb1ELb1ELi128EEEEEEEEEvNT_6ParamsE)
        /*004c*/ 	.short	0x0380
        /*004e*/ 	.short	0x0418


	//----- nvinfo : EIATTR_SW_WAR
	.align		4
.L_272:
        /*0050*/ 	.byte	0x04, 0x36
        /*0052*/ 	.short	(.L_274 - .L_273)
.L_273:
        /*0054*/ 	.word	0x00000008
.L_274:


//--------------------- .nv.info._ZN7cutlass13device_kernelIN5flash19enable_sm80_to_sm89INS1_16FlashAttnFwdSm80INS1_25CollectiveMainloopFwdSm80ILi8ELi2ELb0EN4cute5tupleIJNS5_1CILi128EEENS7_ILi64EEENS7_ILi192EEEEEELi192ENS_10bfloat16_tEfNS_4arch4Sm80ELb0ELb1ELb1ELb1ELb0ELb0ELb1ELb1EEENS1_21CollectiveEpilogueFwdINS6_IJS8_SA_S9_EEENS6_IJNS7_ILi1EEESI_SI_EEESC_SE_Li256ELb1ELb1ELb1ELb0EEENS1_36VarlenDynamicPersistentTileSchedulerILi128ELi64ELi256ELi256ELb1ELb1ELb0ELb1ELb0ELb1EEEEEEEEEvNT_6ParamsE --------------------------
	.section	.nv.info._ZN7cutlass13device_kernelIN5flash19enable_sm80_to_sm89INS1_16FlashAttnFwdSm80INS1_25CollectiveMainloopFwdSm80ILi8ELi2ELb0EN4cute5tupleIJNS5_1CILi128EEENS7_ILi64EEENS7_ILi192EEEEEELi192ENS_10bfloat16_tEfNS_4arch4Sm80ELb0ELb1ELb1ELb1ELb0ELb0ELb1ELb1EEENS1_21CollectiveEpilogueFwdINS6_IJS8_SA_S9_EEENS6_IJNS7_ILi1EEESI_SI_EEESC_SE_Li256ELb1ELb1ELb1ELb0EEENS1_36VarlenDynamicPersistentTileSchedulerILi128ELi64ELi256ELi256ELb1ELb1ELb0ELb1ELb0ELb1EEEEEEEEEvNT_6ParamsE,"",@"SHT_CUDA_INFO"
	.sectionflags	@""
	.align	4


	//----- nvinfo : EIATTR_CUDA_API_VERSION
	.align		4
        /*0000*/ 	.byte	0x04, 0x37
        /*0002*/ 	.short	(.L_276 - .L_275)
.L_275:
        /*0004*/ 	.word	0x00000082


	//----- nvinfo : EIATTR_KPARAM_INFO
	.align		4
.L_276:
        /*0008*/ 	.byte	0x04, 0x17
        /*000a*/ 	.short	(.L_278 - .L_277)
.L_277:
        /*000c*/ 	.word	0x00000000
        /*0010*/ 	.short	0x0000
        /*0012*/ 	.short	0x0000
        /*0014*/ 	.byte	0x00, 0xf0, 0xe1, 0x10


	//----- nvinfo : EIATTR_SPARSE_MMA_MASK
	.align		4
.L_278:
        /*0018*/ 	.byte	0x03, 0x50
        /*001a*/ 	.short	0x0000


	//----- nvinfo : EIATTR_MAXREG_COUNT
	.align		4
        /*001c*/ 	.byte	0x03, 0x1b
        /*001e*/ 	.short	0x00ff


	//----- nvinfo : EIATTR_MERCURY_ISA_VERSION
	.align		4
        /*0020*/ 	.byte	0x03, 0x5f
        /*0022*/ 	.short	0x0101


	//----- nvinfo : EIATTR_VRC_CTA_INIT_COUNT
	.align		4
        /*0024*/ 	.byte	0x02, 0x4a
	.zero		1
	.zero		1


	//----- nvinfo : EIATTR_EXIT_INSTR_OFFSETS
	.align		4
        /*0028*/ 	.byte	0x04, 0x1c
        /*002a*/ 	.short	(.L_280 - .L_279)


	//   ....[0]....
.L_279:
        /*002c*/ 	.word	0x00000010


	//----- nvinfo : EIATTR_MAX_THREADS
	.align		4
.L_280:
        /*0030*/ 	.byte	0x04, 0x05
        /*0032*/ 	.short	(.L_282 - .L_281)
.L_281:
        /*0034*/ 	.word	0x00000100
        /*0038*/ 	.word	0x00000001
        /*003c*/ 	.word	0x00000001


	//----- nvinfo : EIATTR_CBANK_PARAM_SIZE
	.align		4
.L_282:
        /*0040*/ 	.byte	0x03, 0x19
        /*0042*/ 	.short	0x0438


	//----- nvinfo : EIATTR_PARAM_CBANK
	.align		4
        /*0044*/ 	.byte	0x04, 0x0a
        /*0046*/ 	.short	(.L_284 - .L_283)
	.align		4
.L_283:
        /*0048*/ 	.word	index@(.nv.constant0._ZN7cutlass13device_kernelIN5flash19enable_sm80_to_sm89INS1_16FlashAttnFwdSm80INS1_25CollectiveMainloopFwdSm80ILi8ELi2ELb0EN4cute5tupleIJNS5_1CILi128EEENS7_ILi64EEENS7_ILi192EEEEEELi192ENS_10bfloat16_tEfNS_4arch4Sm80ELb0ELb1ELb1ELb1ELb0ELb0ELb1ELb1EEENS1_21CollectiveEpilogueFwdINS6_IJS8_SA_S9_EEENS6_IJNS7_ILi1EEESI_SI_EEESC_SE_Li256ELb1ELb1ELb1ELb0EEENS1_36VarlenDynamicPersistentTileSchedulerILi128ELi64ELi256ELi256ELb1ELb1ELb0ELb1ELb0ELb1EEEEEEEEEvNT_6ParamsE)
        /*004c*/ 	.short	0x0380
        /*004e*/ 	.short	0x0438


	//----- nvinfo : EIATTR_SW_WAR
	.align		4
.L_284:
        /*0050*/ 	.byte	0x04, 0x36
        /*0052*/ 	.short	(.L_286 - .L_285)
.L_285:
        /*0054*/ 	.word	0x00000008
.L_286:


//--------------------- .nv.info._ZN7cutlass13device_kernelIN5flash19enable_sm80_to_sm89INS1_16FlashAttnFwdSm80INS1_25CollectiveMainloopFwdSm80ILi8ELi2ELb0EN4cute5tupleIJNS5_1CILi128EEENS7_ILi64EEENS7_ILi192EEEEEELi192ENS_10bfloat16_tEfNS_4arch4Sm80ELb0ELb1ELb1ELb1ELb0ELb1ELb1ELb1EEENS1_21CollectiveEpilogueFwdINS6_IJS8_SA_S9_EEENS6_IJNS7_ILi1EEESI_SI_EEESC_SE_Li256ELb1ELb1ELb1ELb0EEENS1_36VarlenDynamicPersistentTileSchedulerILi128ELi64ELi256ELi256ELb1ELb1ELb0ELb1ELb0ELb1EEEEEEEEEvNT_6ParamsE --------------------------
	.section	.nv.info._ZN7cutlass13device_kernelIN5flash19enable_sm80_to_sm89INS1_16FlashAttnFwdSm80INS1_25CollectiveMainloopFwdSm80ILi8ELi2ELb0EN4cute5tupleIJNS5_1CILi128EEENS7_ILi64EEENS7_ILi192EEEEEELi192ENS_10bfloat16_tEfNS_4arch4Sm80ELb0ELb1ELb1ELb1ELb0ELb1ELb1ELb1EEENS1_21CollectiveEpilogueFwdINS6_IJS8_SA_S9_EEENS6_IJNS7_ILi1EEESI_SI_EEESC_SE_Li256ELb1ELb1ELb1ELb0EEENS1_36VarlenDynamicPersistentTileSchedulerILi128ELi64ELi256ELi256ELb1ELb1ELb0ELb1ELb0ELb1EEEEEEEEEvNT_6ParamsE,"",@"SHT_CUDA_INFO"
	.sectionflags	@""
	.align	4


	//----- nvinfo : EIATTR_CUDA_API_VERSION
	.align		4
        /*0000*/ 	.byte	0x04, 0x37
        /*0002*/ 	.short	(.L_288 - .L_287)
.L_287:
        /*0004*/ 	.word	0x00000082


	//----- nvinfo : EIATTR_KPARAM_INFO
	.align		4
.L_288:
        /*0008*/ 	.byte	0x04, 0x17
        /*000a*/ 	.short	(.L_290 - .L_289)
.L_289:
        /*000c*/ 	.word	0x00000000
        /*0010*/ 	.short	0x0000
        /*0012*/ 	.short	0x0000
        /*0014*/ 	.byte	0x00, 0xf0, 0xe1, 0x10


	//----- nvinfo : EIATTR_SPARSE_MMA_MASK
	.align		4
.L_290:
        /*0018*/ 	.byte	0x03, 0x50
        /*001a*/ 	.short	0x0000


	//----- nvinfo : EIATTR_MAXREG_COUNT
	.align		4
        /*001c*/ 	.byte	0x03, 0x1b
        /*001e*/ 	.short	0x00ff


	//----- nvinfo : EIATTR_MERCURY_ISA_VERSION
	.align		4
        /*0020*/ 	.byte	0x03, 0x5f
        /*0022*/ 	.short	0x0101


	//----- nvinfo : EIATTR_VRC_CTA_INIT_COUNT
	.align		4
        /*0024*/ 	.byte	0x02, 0x4a
	.zero		1
	.zero		1


	//----- nvinfo : EIATTR_EXIT_INSTR_OFFSETS
	.align		4
        /*0028*/ 	.byte	0x04, 0x1c
        /*002a*/ 	.short	(.L_292 - .L_291)


	//   ....[0]....
.L_291:
        /*002c*/ 	.word	0x00000010


	//----- nvinfo : EIATTR_MAX_THREADS
	.align		4
.L_292:
        /*0030*/ 	.byte	0x04, 0x05
        /*0032*/ 	.short	(.L_294 - .L_293)
.L_293:
        /*0034*/ 	.word	0x00000100
        /*0038*/ 	.word	0x00000001
        /*003c*/ 	.word	0x00000001


	//----- nvinfo : EIATTR_CBANK_PARAM_SIZE
	.align		4
.L_294:
        /*0040*/ 	.byte	0x03, 0x19
        /*0042*/ 	.short	0x0438


	//----- nvinfo : EIATTR_PARAM_CBANK
	.align		4
        /*0044*/ 	.byte	0x04, 0x0a
        /*0046*/ 	.short	(.L_296 - .L_295)
	.align		4
.L_295:
        /*0048*/ 	.word	index@(.nv.constant0._ZN7cutlass13device_kernelIN5flash19enable_sm80_to_sm89INS1_16FlashAttnFwdSm80INS1_25CollectiveMainloopFwdSm80ILi8ELi2ELb0EN4cute5tupleIJNS5_1CILi128EEENS7_ILi64EEENS7_ILi192EEEEEELi192ENS_10bfloat16_tEfNS_4arch4Sm80ELb0ELb1ELb1ELb1ELb0ELb1ELb1ELb1EEENS1_21CollectiveEpilogueFwdINS6_IJS8_SA_S9_EEENS6_IJNS7_ILi1EEESI_SI_EEESC_SE_Li256ELb1ELb1ELb1ELb0EEENS1_36VarlenDynamicPersistentTileSchedulerILi128ELi64ELi256ELi256ELb1ELb1ELb0ELb1ELb0ELb1EEEEEEEEEvNT_6ParamsE)
        /*004c*/ 	.short	0x0380
        /*004e*/ 	.short	0x0438


	//----- nvinfo : EIATTR_SW_WAR
	.align		4
.L_296:
        /*0050*/ 	.byte	0x04, 0x36
        /*0052*/ 	.short	(.L_298 - .L_297)
.L_297:
        /*0054*/ 	.word	0x00000008
.L_298:


//--------------------- .nv.info._ZN7cutlass13device_kernelIN5flash19enable_sm80_to_sm89INS1_16FlashAttnFwdSm80INS1_25CollectiveMainloopFwdSm80ILi8ELi2ELb1EN4cute5tupleIJNS5_1CILi128EEENS7_ILi96EEENS7_ILi192EEEEEELi192ENS_10bfloat16_tEfNS_4arch4Sm80ELb1ELb0ELb1ELb0ELb0ELb0ELb1ELb1EEENS1_21CollectiveEpilogueFwdINS6_IJS8_SA_S9_EEENS6_IJNS7_ILi1EEESI_SI_EEESC_SE_Li256ELb0ELb1ELb1ELb0EEENS1_30DynamicPersistentTileSchedulerILi256ELi256ELb1ELb1ELb0EEEEEEEEEvNT_6ParamsE --------------------------
	.section	.nv.info._ZN7cutlass13device_kernelIN5flash19enable_sm80_to_sm89INS1_16FlashAttnFwdSm80INS1_25CollectiveMainloopFwdSm80ILi8ELi2ELb1EN4cute5tupleIJNS5_1CILi128EEENS7_ILi96EEENS7_ILi192EEEEEELi192ENS_10bfloat16_tEfNS_4arch4Sm80ELb1ELb0ELb1ELb0ELb0ELb0ELb1ELb1EEENS1_21CollectiveEpilogueFwdINS6_IJS8_SA_S9_EEENS6_IJNS7_ILi1EEESI_SI_EEESC_SE_Li256ELb0ELb1ELb1ELb0EEENS1_30DynamicPersistentTileSchedulerILi256ELi256ELb1ELb1ELb0EEEEEEEEEvNT_6ParamsE,"",@"SHT_CUDA_INFO"
	.sectionflags	@""
	.align	4


	//----- nvinfo : EIATTR_CUDA_API_VERSION
	.align		4
        /*0000*/ 	.byte	0x04, 0x37
        /*0002*/ 	.short	(.L_300 - .L_299)
.L_299:
        /*0004*/ 	.word	0x00000082


	//----- nvinfo : EIATTR_KPARAM_INFO
	.align		4
.L_300:
        /*0008*/ 	.byte	0x04, 0x17
        /*000a*/ 	.short	(.L_302 - .L_301)
.L_301:
        /*000c*/ 	.word	0x00000000
        /*0010*/ 	.short	0x0000
        /*0012*/ 	.short	0x0000
        /*0014*/ 	.byte	0x00, 0xf0, 0xa1, 0x10


	//----- nvinfo : EIATTR_SPARSE_MMA_MASK
	.align		4
.L_302:
        /*0018*/ 	.byte	0x03, 0x50
        /*001a*/ 	.short	0x0000


	//----- nvinfo : EIATTR_MAXREG_COUNT
	.align		4
        /*001c*/ 	.byte	0x03, 0x1b
        /*001e*/ 	.short	0x00ff


	//----- nvinfo : EIATTR_MERCURY_ISA_VERSION
	.align		4
        /*0020*/ 	.byte	0x03, 0x5f
        /*0022*/ 	.short	0x0101


	//----- nvinfo : EIATTR_VRC_CTA_INIT_COUNT
	.align		4
        /*0024*/ 	.byte	0x02, 0x4a
	.zero		1
	.zero		1


	//----- nvinfo : EIATTR_EXIT_INSTR_OFFSETS
	.align		4
        /*0028*/ 	.byte	0x04, 0x1c
        /*002a*/ 	.short	(.L_304 - .L_303)


	//   ....[0]....
.L_303:
        /*002c*/ 	.word	0x00000010


	//----- nvinfo : EIATTR_MAX_THREADS
	.align		4
.L_304:
        /*0030*/ 	.byte	0x04, 0x05
        /*0032*/ 	.short	(.L_306 - .L_305)
.L_305:
        /*0034*/ 	.word	0x00000100
        /*0038*/ 	.word	0x00000001
        /*003c*/ 	.word	0x00000001


	//----- nvinfo : EIATTR_CBANK_PARAM_SIZE
	.align		4
.L_306:
        /*0040*/ 	.byte	0x03, 0x19
        /*0042*/ 	.short	0x0428


	//----- nvinfo : EIATTR_PARAM_CBANK
	.align		4
        /*0044*/ 	.byte	0x04, 0x0a
        /*0046*/ 	.short	(.L_308 - .L_307)
	.align		4
.L_307:
        /*0048*/ 	.word	index@(.nv.constant0._ZN7cutlass13device_kernelIN5flash19enable_sm80_to_sm89INS1_16FlashAttnFwdSm80INS1_25CollectiveMainloopFwdSm80ILi8ELi2ELb1EN4cute5tupleIJNS5_1CILi128EEENS7_ILi96EEENS7_ILi192EEEEEELi192ENS_10bfloat16_tEfNS_4arch4Sm80ELb1ELb0ELb1ELb0ELb0ELb0ELb1ELb1EEENS1_21CollectiveEpilogueFwdINS6_IJS8_SA_S9_EEENS6_IJNS7_ILi1EEESI_SI_EEESC_SE_Li256ELb0ELb1ELb1ELb0EEENS1_30DynamicPersistentTileSchedulerILi256ELi256ELb1ELb1ELb0EEEEEEEEEvNT_6ParamsE)
        /*004c*/ 	.short	0x0380
        /*004e*/ 	.short	0x0428


	//----- nvinfo : EIATTR_SW_WAR
	.align		4
.L_308:
        /*0050*/ 	.byte	0x04, 0x36
        /*0052*/ 	.short	(.L_310 - .L_309)
.L_309:
        /*0054*/ 	.word	0x00000008
.L_310:


//--------------------- .nv.info._ZN7cutlass13device_kernelIN5flash19enable_sm80_to_sm89INS1_16FlashAttnFwdSm80INS1_25CollectiveMainloopFwdSm80ILi8ELi2ELb0EN4cute5tupleIJNS5_1CILi128EEENS7_ILi64EEENS7_ILi192EEEEEELi192ENS_10bfloat16_tEfNS_4arch4Sm80ELb1ELb0ELb1ELb1ELb0ELb0ELb1ELb1EEENS1_21CollectiveEpilogueFwdINS6_IJS8_SA_S9_EEENS6_IJNS7_ILi1EEESI_SI_EEESC_SE_Li256ELb1ELb1ELb1ELb0EEENS1_36VarlenDynamicPersistentTileSchedulerILi128ELi64ELi256ELi256ELb1ELb1ELb0ELb1ELb1ELb1EEEEEEEEEvNT_6ParamsE --------------------------
	.section	.nv.info._ZN7cutlass13device_kernelIN5flash19enable_sm80_to_sm89INS1_16FlashAttnFwdSm80INS1_25CollectiveMainloopFwdSm80ILi8ELi2ELb0EN4cute5tupleIJNS5_1CILi128EEENS7_ILi64EEENS7_ILi192EEEEEELi192ENS_10bfloat16_tEfNS_4arch4Sm80ELb1ELb0ELb1ELb1ELb0ELb0ELb1ELb1EEENS1_21CollectiveEpilogueFwdINS6_IJS8_SA_S9_EEENS6_IJNS7_ILi1EEESI_SI_EEESC_SE_Li256ELb1ELb1ELb1ELb0EEENS1_36VarlenDynamicPersistentTileSchedulerILi128ELi64ELi256ELi256ELb1ELb1ELb0ELb1ELb1ELb1EEEEEEEEEvNT_6ParamsE,"",@"SHT_CUDA_INFO"
	.sectionflags	@""
	.align	4


	//----- nvinfo : EIATTR_CUDA_API_VERSION
	.align		4
        /*0000*/ 	.byte	0x04, 0x37
        /*0002*/ 	.short	(.L_312 - .L_311)
.L_311:
        /*0004*/ 	.word	0x00000082


	//----- nvinfo : EIATTR_KPARAM_INFO
	.align		4
.L_312:
        /*0008*/ 	.byte	0x04, 0x17
        /*000a*/ 	.short	(.L_314 - .L_313)
.L_313:
        /*000c*/ 	.word	0x00000000
        /*0010*/ 	.short	0x0000
        /*0012*/ 	.short	0x0000
        /*0014*/ 	.byte	0x00, 0xf0, 0xe1, 0x10


	//----- nvinfo : EIATTR_SPARSE_MMA_MASK
	.align		4
.L_314:
        /*0018*/ 	.byte	0x03, 0x50
        /*001a*/ 	.short	0x0000


	//----- nvinfo : EIATTR_MAXREG_COUNT
	.align		4
        /*001c*/ 	.byte	0x03, 0x1b
        /*001e*/ 	.short	0x00ff


	//----- nvinfo : EIATTR_MERCURY_ISA_VERSION
	.align		4
        /*0020*/ 	.byte	0x03, 0x5f
        /*0022*/ 	.short	0x0101


	//----- nvinfo : EIATTR_VRC_CTA_INIT_COUNT
	.align		4
        /*0024*/ 	.byte	0x02, 0x4a
	.zero		1
	.zero		1


	//----- nvinfo : EIATTR_EXIT_INSTR_OFFSETS
	.align		4
        /*0028*/ 	.byte	0x04, 0x1c
        /*002a*/ 	.short	(.L_316 - .L_315)


	//   ....[0]....
.L_315:
        /*002c*/ 	.word	0x00000010


	//----- nvinfo : EIATTR_MAX_THREADS
	.align		4
.L_316:
        /*0030*/ 	.byte	0x04, 0x05
        /*0032*/ 	.short	(.L_318 - .L_317)
.L_317:
        /*0034*/ 	.word	0x00000100
        /*0038*/ 	.word	0x00000001
        /*003c*/ 	.word	0x00000001


	//----- nvinfo : EIATTR_CBANK_PARAM_SIZE
	.align		4
.L_318:
        /*0040*/ 	.byte	0x03, 0x19
        /*0042*/ 	.short	0x0438


	//----- nvinfo : EIATTR_PARAM_CBANK
	.align		4
        /*0044*/ 	.byte	0x04, 0x0a
        /*0046*/ 	.short	(.L_320 - .L_319)
	.align		4
.L_319:
        /*0048*/ 	.word	index@(.nv.constant0._ZN7cutlass13device_kernelIN5flash19enable_sm80_to_sm89INS1_16FlashAttnFwdSm80INS1_25CollectiveMainloopFwdSm80ILi8ELi2ELb0EN4cute5tupleIJNS5_1CILi128EEENS7_ILi64EEENS7_ILi192EEEEEELi192ENS_10bfloat16_tEfNS_4arch4Sm80ELb1ELb0ELb1ELb1ELb0ELb0ELb1ELb1EEENS1_21CollectiveEpilogueFwdINS6_IJS8_SA_S9_EEENS6_IJNS7_ILi1EEESI_SI_EEESC_SE_Li256ELb1ELb1ELb1ELb0EEENS1_36VarlenDynamicPersistentTileSchedulerILi128ELi64ELi256ELi256ELb1ELb1ELb0ELb1ELb1ELb1EEEEEEEEEvNT_6ParamsE)
        /*004c*/ 	.short	0x0380
        /*004e*/ 	.short	0x0438


	//----- nvinfo : EIATTR_SW_WAR
	.align		4
.L_320:
        /*0050*/ 	.byte	0x04, 0x36
        /*0052*/ 	.short	(.L_322 - .L_321)
.L_321:
        /*0054*/ 	.word	0x00000008
.L_322:


//--------------------- .nv.info._ZN7cutlass13device_kernelIN5flash19enable_sm80_to_sm89INS1_16FlashAttnFwdSm80INS1_25CollectiveMainloopFwdSm80ILi8ELi2ELb0EN4cute5tupleIJNS5_1CILi128EEENS7_ILi64EEENS7_ILi192EEEEEELi192ENS_10bfloat16_tEfNS_4arch4Sm80ELb1ELb0ELb1ELb1ELb0ELb1ELb1ELb1EEENS1_21CollectiveEpilogueFwdINS6_IJS8_SA_S9_EEENS6_IJNS7_ILi1EEESI_SI_EEESC_SE_Li256ELb1ELb1ELb1ELb0EEENS1_36VarlenDynamicPersistentTileSchedulerILi128ELi64ELi256ELi256ELb1ELb1ELb0ELb1ELb1ELb1EEEEEEEEEvNT_6ParamsE --------------------------
	.section	.nv.info._ZN7cutlass13device_kernelIN5flash19enable_sm80_to_sm89INS1_16FlashAttnFwdSm80INS1_25CollectiveMainloopFwdSm80ILi8ELi2ELb0EN4cute5tupleIJNS5_1CILi128EEENS7_ILi64EEENS7_ILi192EEEEEELi192ENS_10bfloat16_tEfNS_4arch4Sm80ELb1ELb0ELb1ELb1ELb0ELb1ELb1ELb1EEENS1_21CollectiveEpilogueFwdINS6_IJS8_SA_S9_EEENS6_IJNS7_ILi1EEESI_SI_EEESC_SE_Li256ELb1ELb1ELb1ELb0EEENS1_36VarlenDynamicPersistentTileSchedulerILi128ELi64ELi256ELi256ELb1ELb1ELb0ELb1ELb1ELb1EEEEEEEEEvNT_6ParamsE,"",@"SHT_CUDA_INFO"
	.sectionflags	@""
	.align	4


	//----- nvinfo : EIATTR_CUDA_API_VERSION
	.align		4
        /*0000*/ 	.byte	0x04, 0x37
        /*0002*/ 	.short	(.L_324 - .L_323)
.L_323:
        /*0004*/ 	.word	0x00000082


	//----- nvinfo : EIATTR_KPARAM_INFO
	.align		4
.L_324:
        /*0008*/ 	.byte	0x04, 0x17
        /*000a*/ 	.short	(.L_326 - .L_325)
.L_325:
        /*000c*/ 	.word	0x00000000
        /*0010*/ 	.short	0x0000
        /*0012*/ 	.short	0x0000
        /*0014*/ 	.byte	0x00, 0xf0, 0xe1, 0x10


	//----- nvinfo : EIATTR_SPARSE_MMA_MASK
	.align		4
.L_326:
        /*0018*/ 	.byte	0x03, 0x50
        /*001a*/ 	.short	0x0000


	//----- nvinfo : EIATTR_MAXREG_COUNT
	.align		4
        /*001c*/ 	.byte	0x03, 0x1b
        /*001e*/ 	.short	0x00ff


	//----- nvinfo : EIATTR_MERCURY_ISA_VERSION
	.align		4
        /*0020*/ 	.byte	0x03, 0x5f
        /*0022*/ 	.short	0x0101


	//----- nvinfo : EIATTR_VRC_CTA_INIT_COUNT
	.align		4
        /*0024*/ 	.byte	0x02, 0x4a
	.zero		1
	.zero		1


	//----- nvinfo : EIATTR_EXIT_INSTR_OFFSETS
	.align		4
        /*0028*/ 	.byte	0x04, 0x1c
        /*002a*/ 	.short	(.L_328 - .L_327)


	//   ....[0]....
.L_327:
        /*002c*/ 	.word	0x00000010


	//----- nvinfo : EIATTR_MAX_THREADS
	.align		4
.L_328:
        /*0030*/ 	.byte	0x04, 0x05
        /*0032*/ 	.short	(.L_330 - .L_329)
.L_329:
        /*0034*/ 	.word	0x00000100
        /*0038*/ 	.word	0x00000001
        /*003c*/ 	.word	0x00000001


	//----- nvinfo : EIATTR_CBANK_PARAM_SIZE
	.align		4
.L_330:
        /*0040*/ 	.byte	0x03, 0x19
        /*0042*/ 	.short	0x0438


	//----- nvinfo : EIATTR_PARAM_CBANK
	.align		4
        /*0044*/ 	.byte	0x04, 0x0a
        /*0046*/ 	.short	(.L_332 - .L_331)
	.align		4
.L_331:
        /*0048*/ 	.word	index@(.nv.constant0._ZN7cutlass13device_kernelIN5flash19enable_sm80_to_sm89INS1_16FlashAttnFwdSm80INS1_25CollectiveMainloopFwdSm80ILi8ELi2ELb0EN4cute5tupleIJNS5_1CILi128EEENS7_ILi64EEENS7_ILi192EEEEEELi192ENS_10bfloat16_tEfNS_4arch4Sm80ELb1ELb0ELb1ELb1ELb0ELb1ELb1ELb1EEENS1_21CollectiveEpilogueFwdINS6_IJS8_SA_S9_EEENS6_IJNS7_ILi1EEESI_SI_EEESC_SE_Li256ELb1ELb1ELb1ELb0EEENS1_36VarlenDynamicPersistentTileSchedulerILi128ELi64ELi256ELi256ELb1ELb1ELb0ELb1ELb1ELb1EEEEEEEEEvNT_6ParamsE)
        /*004c*/ 	.short	0x0380
        /*004e*/ 	.short	0x0438


	//----- nvinfo : EIATTR_SW_WAR
	.align		4
.L_332:
        /*0050*/ 	.byte	0x04, 0x36
        /*0052*/ 	.short	(.L_334 - .L_333)
.L_333:
        /*0054*/ 	.word	0x00000008
.L_334:


//--------------------- .nv.callgraph             --------------------------
	.section	.nv.callgraph,"",@"SHT_CUDA_CALLGRAPH"
	.align	4
	.sectionentsize	8
	.align		4
        /*0000*/ 	.word	0x00000000
	.align		4
        /*0004*/ 	.word	0xffffffff
	.align		4
        /*0008*/ 	.word	0x00000000
	.align		4
        /*000c*/ 	.word	0xfffffffe
	.align		4
        /*0010*/ 	.word	0x00000000
	.align		4
        /*0014*/ 	.word	0xfffffffd
	.align		4
        /*0018*/ 	.word	0x00000000
	.align		4
        /*001c*/ 	.word	0xfffffffc


//--------------------- .nv.constant4             --------------------------
	.section	.nv.constant4,"a",@progbits
	.align	8
	.align		8
.nv.constant4:
        /*0000*/ 	.dword	_ZN80_INTERNAL_34422cea_44_flash_fwd_hdim192_bf16_split_softcap_sm80_cu_f3e6f9ee_35944cuda3std3__45__cpo5beginE
	.align		8
        /*0008*/ 	.dword	_ZN80_INTERNAL_34422cea_44_flash_fwd_hdim192_bf16_split_softcap_sm80_cu_f3e6f9ee_35944cuda3std3__45__cpo3endE
	.align		8
        /*0010*/ 	.dword	_ZN80_INTERNAL_34422cea_44_flash_fwd_hdim192_bf16_split_softcap_sm80_cu_f3e6f9ee_35944cuda3std3__45__cpo6cbeginE
	.align		8
        /*0018*/ 	.dword	_ZN80_INTERNAL_34422cea_44_flash_fwd_hdim192_bf16_split_softcap_sm80_cu_f3e6f9ee_35944cuda3std3__45__cpo4cendE
	.align		8
        /*0020*/ 	.dword	_ZN80_INTERNAL_34422cea_44_flash_fwd_hdim192_bf16_split_softcap_sm80_cu_f3e6f9ee_35944cuda3std3__482_GLOBAL__N__34422cea_44_flash_fwd_hdim192_bf16_split_softcap_sm80_cu_f3e6f9ee_35946ignoreE
	.align		8
        /*0028*/ 	.dword	_ZN80_INTERNAL_34422cea_44_flash_fwd_hdim192_bf16_split_softcap_sm80_cu_f3e6f9ee_35944cuda3std3__419piecewise_constructE
	.align		8
        /*0030*/ 	.dword	_ZN80_INTERNAL_34422cea_44_flash_fwd_hdim192_bf16_split_softcap_sm80_cu_f3e6f9ee_35944cuda3std3__48in_placeE
	.align		8
        /*0038*/ 	.dword	_ZN80_INTERNAL_34422cea_44_flash_fwd_hdim192_bf16_split_softcap_sm80_cu_f3e6f9ee_35944cuda3std6ranges3__45__cpo4swapE
	.align		8
        /*0040*/ 	.dword	_ZN80_INTERNAL_34422cea_44_flash_fwd_hdim192_bf16_split_softcap_sm80_cu_f3e6f9ee_35944cuda3std6ranges3__45__cpo9iter_moveE
	.align		8
        /*0048*/ 	.dword	_ZN80_INTERNAL_34422cea_44_flash_fwd_hdim192_bf16_split_softcap_sm80_cu_f3e6f9ee_35944cute7productE
	.align		8
        /*0050*/ 	.dword	_ZN80_INTERNAL_34422cea_44_flash_fwd_hdim192_bf16_split_softcap_sm80_cu_f3e6f9ee_35944cute1_E


//--------------------- .text._ZN7cutlass13device_kernelIN5flash19enable_sm80_to_sm89INS1_16FlashAttnFwdSm80INS1_25CollectiveMainloopFwdSm80ILi8ELi1ELb1EN4cute5tupleIJNS5_1CILi128EEENS7_ILi96EEENS7_ILi192EEEEEELi192ENS_10bfloat16_tEfNS_4arch4Sm80ELb0ELb0ELb1ELb0ELb0ELb0ELb1ELb1EEENS1_21CollectiveEpilogueFwdINS6_IJS8_SA_S9_EEENS6_IJNS7_ILi1EEESI_SI_EEESC_SE_Li256ELb0ELb1ELb1ELb0EEENS1_19SingleTileSchedulerILb0ELb1ELb1ELi128EEEEEEEEEvNT_6ParamsE --------------------------
	.section	.text._ZN7cutlass13device_kernelIN5flash19enable_sm80_to_sm89INS1_16FlashAttnFwdSm80INS1_25CollectiveMainloopFwdSm80ILi8ELi1ELb1EN4cute5tupleIJNS5_1CILi128EEENS7_ILi96EEENS7_ILi192EEEEEELi192ENS_10bfloat16_tEfNS_4arch4Sm80ELb0ELb0ELb1ELb0ELb0ELb0ELb1ELb1EEENS1_21CollectiveEpilogueFwdINS6_IJS8_SA_S9_EEENS6_IJNS7_ILi1EEESI_SI_EEESC_SE_Li256ELb0ELb1ELb1ELb0EEENS1_19SingleTileSchedulerILb0ELb1ELb1ELi128EEEEEEEEEvNT_6ParamsE,"ax",@progbits
	.align	128
.text._ZN7cutlass13device_kernelIN5flash19enable_sm80_to_sm89INS1_16FlashAttnFwdSm80INS1_25CollectiveMainloopFwdSm80ILi8ELi1ELb1EN4cute5tupleIJNS5_1CILi128EEENS7_ILi96EEENS7_ILi192EEEEEELi192ENS_10bfloat16_tEfNS_4arch4Sm80ELb0ELb0ELb1ELb0ELb0ELb0ELb1ELb1EEENS1_21CollectiveEpilogueFwdINS6_IJS8_SA_S9_EEENS6_IJNS7_ILi1EEESI_SI_EEESC_SE_Li256ELb0ELb1ELb1ELb0EEENS1_19SingleTileSchedulerILb0ELb1ELb1ELi128EEEEEEEEEvNT_6ParamsE:
        .type           _ZN7cutlass13device_kernelIN5flash19enable_sm80_to_sm89INS1_16FlashAttnFwdSm80INS1_25CollectiveMainloopFwdSm80ILi8ELi1ELb1EN4cute5tupleIJNS5_1CILi128EEENS7_ILi96EEENS7_ILi192EEEEEELi192ENS_10bfloat16_tEfNS_4arch4Sm80ELb0ELb0ELb1ELb0ELb0ELb0ELb1ELb1EEENS1_21CollectiveEpilogueFwdINS6_IJS8_SA_S9_EEENS6_IJNS7_ILi1EEESI_SI_EEESC_SE_Li256ELb0ELb1ELb1ELb0EEENS1_19SingleTileSchedulerILb0ELb1ELb1ELi128EEEEEEEEEvNT_6ParamsE,@function
        .size           _ZN7cutlass13device_kernelIN5flash19enable_sm80_to_sm89INS1_16FlashAttnFwdSm80INS1_25CollectiveMainloopFwdSm80ILi8ELi1ELb1EN4cute5tupleIJNS5_1CILi128EEENS7_ILi96EEENS7_ILi192EEEEEELi192ENS_10bfloat16_tEfNS_4arch4Sm80ELb0ELb0ELb1ELb0ELb0ELb0ELb1ELb1EEENS1_21CollectiveEpilogueFwdINS6_IJS8_SA_S9_EEENS6_IJNS7_ILi1EEESI_SI_EEESC_SE_Li256ELb0ELb1ELb1ELb0EEENS1_19SingleTileSchedulerILb0ELb1ELb1ELi128EEEEEEEEEvNT_6ParamsE,(.L_x_18 - _ZN7cutlass13device_kernelIN5flash19enable_sm80_to_sm89INS1_16FlashAttnFwdSm80INS1_25CollectiveMainloopFwdSm80ILi8ELi1ELb1EN4cute5tupleIJNS5_1CILi128EEENS7_ILi96EEENS7_ILi192EEEEEELi192ENS_10bfloat16_tEfNS_4arch4Sm80ELb0ELb0ELb1ELb0ELb0ELb0ELb1ELb1EEENS1_21CollectiveEpilogueFwdINS6_IJS8_SA_S9_EEENS6_IJNS7_ILi1EEESI_SI_EEESC_SE_Li256ELb0ELb1ELb1ELb0EEENS1_19SingleTileSchedulerILb0ELb1ELb1ELi128EEEEEEEEEvNT_6ParamsE)
        .other          _ZN7cutlass13device_kernelIN5flash19enable_sm80_to_sm89INS1_16FlashAttnFwdSm80INS1_25CollectiveMainloopFwdSm80ILi8ELi1ELb1EN4cute5tupleIJNS5_1CILi128EEENS7_ILi96EEENS7_ILi192EEEEEELi192ENS_10bfloat16_tEfNS_4arch4Sm80ELb0ELb0ELb1ELb0ELb0ELb0ELb1ELb1EEENS1_21CollectiveEpilogueFwdINS6_IJS8_SA_S9_EEENS6_IJNS7_ILi1EEESI_SI_EEESC_SE_Li256ELb0ELb1ELb1ELb0EEENS1_19SingleTileSchedulerILb0ELb1ELb1ELi128EEEEEEEEEvNT_6ParamsE,@"STO_CUDA_ENTRY STV_DEFAULT"
_ZN7cutlass13device_kernelIN5flash19enable_sm80_to_sm89INS1_16FlashAttnFwdSm80INS1_25CollectiveMainloopFwdSm80ILi8ELi1ELb1EN4cute5tupleIJNS5_1CILi128EEENS7_ILi96EEENS7_ILi192EEEEEELi192ENS_10bfloat16_tEfNS_4arch4Sm80ELb0ELb0ELb1ELb0ELb0ELb0ELb1ELb1EEENS1_21CollectiveEpilogueFwdINS6_IJS8_SA_S9_EEENS6_IJNS7_ILi1EEESI_SI_EEESC_SE_Li256ELb0ELb1ELb1ELb0EEENS1_19SingleTileSchedulerILb0ELb1ELb1ELi128EEEEEEEEEvNT_6ParamsE:
[----:B------:R-:W-:Y:S01]  /*0000*/  LDC R1, c[0x0][0x37c] ;  /* 0x0000df00ff017b82 */ /* 0x000fe20000000800 */
[----:B------:R-:W-:Y:S05]  /*0010*/  EXIT ;  /* 0x000000000000794d */ /* 0x000fea0003800000 */
.L_x_0:
[----:B------:R-:W-:-:S00]  /*0020*/  BRA `(.L_x_0) ;  /* 0xfffffffc00fc7947 */ /* 0x000fc0000383ffff */
[----:B------:R-:W-:-:S00]  /*0030*/  NOP ;  /* 0x0000000000007918 */ /* 0x000fc00000000000 */
        /* <DEDUP_REMOVED lines=12> */
.L_x_18:


//--------------------- .text._ZN7cutlass13device_kernelIN5flash19enable_sm80_to_sm89INS1_16FlashAttnFwdSm80INS1_25CollectiveMainloopFwdSm80ILi8ELi1ELb0EN4cute5tupleIJNS5_1CILi128EEENS7_ILi64EEENS7_ILi192EEEEEELi192ENS_10bfloat16_tEfNS_4arch4Sm80ELb0ELb0ELb1ELb1ELb0ELb0ELb1ELb1EEENS1_21CollectiveEpilogueFwdINS6_IJS8_SA_S9_EEENS6_IJNS7_ILi1EEESI_SI_EEESC_SE_Li256ELb1ELb1ELb1ELb0EEENS1_36VarlenDynamicPersistentTileSchedulerILi128ELi64ELi256ELi256ELb1ELb1ELb0ELb0ELb1ELb1EEEEEEEEEvNT_6ParamsE --------------------------
	.section	.text._ZN7cutlass13device_kernelIN5flash19enable_sm80_to_sm89INS1_16FlashAttnFwdSm80INS1_25CollectiveMainloopFwdSm80ILi8ELi1ELb0EN4cute5tupleIJNS5_1CILi128EEENS7_ILi64EEENS7_ILi192EEEEEELi192ENS_10bfloat16_tEfNS_4arch4Sm80ELb0ELb0ELb1ELb1ELb0ELb0ELb1ELb1EEENS1_21CollectiveEpilogueFwdINS6_IJS8_SA_S9_EEENS6_IJNS7_ILi1EEESI_SI_EEESC_SE_Li256ELb1ELb1ELb1ELb0EEENS1_36VarlenDynamicPersistentTileSchedulerILi128ELi64ELi256ELi256ELb1ELb1ELb0ELb0ELb1ELb1EEEEEEEEEvNT_6ParamsE,"ax",@progbits
	.align	128
.text._ZN7cutlass13device_kernelIN5flash19enable_sm80_to_sm89INS1_16FlashAttnFwdSm80INS1_25CollectiveMainloopFwdSm80ILi8ELi1ELb0EN4cute5tupleIJNS5_1CILi128EEENS7_ILi64EEENS7_ILi192EEEEEELi192ENS_10bfloat16_tEfNS_4arch4Sm80ELb0ELb0ELb1ELb1ELb0ELb0ELb1ELb1EEENS1_21CollectiveEpilogueFwdINS6_IJS8_SA_S9_EEENS6_IJNS7_ILi1EEESI_SI_EEESC_SE_Li256ELb1ELb1ELb1ELb0EEENS1_36VarlenDynamicPersistentTileSchedulerILi128ELi64ELi256ELi256ELb1ELb1ELb0ELb0ELb1ELb1EEEEEEEEEvNT_6ParamsE:
        .type           _ZN7cutlass13device_kernelIN5flash19enable_sm80_to_sm89INS1_16FlashAttnFwdSm80INS1_25CollectiveMainloopFwdSm80ILi8ELi1ELb0EN4cute5tupleIJNS5_1CILi128EEENS7_ILi64EEENS7_ILi192EEEEEELi192ENS_10bfloat16_tEfNS_4arch4Sm80ELb0ELb0ELb1ELb1ELb0ELb0ELb1ELb1EEENS1_21CollectiveEpilogueFwdINS6_IJS8_SA_S9_EEENS6_IJNS7_ILi1EEESI_SI_EEESC_SE_Li256ELb1ELb1ELb1ELb0EEENS1_36VarlenDynamicPersistentTileSchedulerILi128ELi64ELi256ELi256ELb1ELb1ELb0ELb0ELb1ELb1EEEEEEEEEvNT_6ParamsE,@function
        .size           _ZN7cutlass13device_kernelIN5flash19enable_sm80_to_sm89INS1_16FlashAttnFwdSm80INS1_25CollectiveMainloopFwdSm80ILi8ELi1ELb0EN4cute5tupleIJNS5_1CILi128EEENS7_ILi64EEENS7_ILi192EEEEEELi192ENS_10bfloat16_tEfNS_4arch4Sm80ELb0ELb0ELb1ELb1ELb0ELb0ELb1ELb1EEENS1_21CollectiveEpilogueFwdINS6_IJS8_SA_S9_EEENS6_IJNS7_ILi1EEESI_SI_EEESC_SE_Li256ELb1ELb1ELb1ELb0EEENS1_36VarlenDynamicPersistentTileSchedulerILi128ELi64ELi256ELi256ELb1ELb1ELb0ELb0ELb1ELb1EEEEEEEEEvNT_6ParamsE,(.L_x_19 - _ZN7cutlass13device_kernelIN5flash19enable_sm80_to_sm89INS1_16FlashAttnFwdSm80INS1_25CollectiveMainloopFwdSm80ILi8ELi1ELb0EN4cute5tupleIJNS5_1CILi128EEENS7_ILi64EEENS7_ILi192EEEEEELi192ENS_10bfloat16_tEfNS_4arch4Sm80ELb0ELb0ELb1ELb1ELb0ELb0ELb1ELb1EEENS1_21CollectiveEpilogueFwdINS6_IJS8_SA_S9_EEENS6_IJNS7_ILi1EEESI_SI_EEESC_SE_Li256ELb1ELb1ELb1ELb0EEENS1_36VarlenDynamicPersistentTileSchedulerILi128ELi64ELi256ELi256ELb1ELb1ELb0ELb0ELb1ELb1EEEEEEEEEvNT_6ParamsE)
        .other          _ZN7cutlass13device_kernelIN5flash19enable_sm80_to_sm89INS1_16FlashAttnFwdSm80INS1_25CollectiveMainloopFwdSm80ILi8ELi1ELb0EN4cute5tupleIJNS5_1CILi128EEENS7_ILi64EEENS7_ILi192EEEEEELi192ENS_10bfloat16_tEfNS_4arch4Sm80ELb0ELb0ELb1ELb1ELb0ELb0ELb1ELb1EEENS1_21CollectiveEpilogueFwdINS6_IJS8_SA_S9_EEENS6_IJNS7_ILi1EEESI_SI_EEESC_SE_Li256ELb1ELb1ELb1ELb0EEENS1_36VarlenDynamicPersistentTileSchedulerILi128ELi64ELi256ELi256ELb1ELb1ELb0ELb0ELb1ELb1EEEEEEEEEvNT_6ParamsE,@"STO_CUDA_ENTRY STV_DEFAULT"
_ZN7cutlass13device_kernelIN5flash19enable_sm80_to_sm89INS1_16FlashAttnFwdSm80INS1_25CollectiveMainloopFwdSm80ILi8ELi1ELb0EN4cute5tupleIJNS5_1CILi128EEENS7_ILi64EEENS7_ILi192EEEEEELi192ENS_10bfloat16_tEfNS_4arch4Sm80ELb0ELb0ELb1ELb1ELb0ELb0ELb1ELb1EEENS1_21CollectiveEpilogueFwdINS6_IJS8_SA_S9_EEENS6_IJNS7_ILi1EEESI_SI_EEESC_SE_Li256ELb1ELb1ELb1ELb0EEENS1_36VarlenDynamicPersistentTileSchedulerILi128ELi64ELi256ELi256ELb1ELb1ELb0ELb0ELb1ELb1EEEEEEEEEvNT_6ParamsE:
[----:B------:R-:W-:Y:S01]  /*0000*/  LDC R1, c[0x0][0x37c] ;  /* 0x0000df00ff017b82 */ /* 0x000fe20000000800 */
[----:B------:R-:W-:Y:S05]  /*0010*/  EXIT ;  /* 0x000000000000794d */ /* 0x000fea0003800000 */
.L_x_1:
        /* <DEDUP_REMOVED lines=14> */
.L_x_19:


//--------------------- .text._ZN7cutlass13device_kernelIN5flash19enable_sm80_to_sm89INS1_16FlashAttnFwdSm80INS1_25CollectiveMainloopFwdSm80ILi8ELi1ELb0EN4cute5tupleIJNS5_1CILi128EEENS7_ILi64EEENS7_ILi192EEEEEELi192ENS_10bfloat16_tEfNS_4arch4Sm80ELb0ELb0ELb1ELb1ELb0ELb1ELb1ELb1EEENS1_21CollectiveEpilogueFwdINS6_IJS8_SA_S9_EEENS6_IJNS7_ILi1EEESI_SI_EEESC_SE_Li256ELb1ELb1ELb1ELb0EEENS1_36VarlenDynamicPersistentTileSchedulerILi128ELi64ELi256ELi256ELb1ELb1ELb0ELb0ELb1ELb1EEEEEEEEEvNT_6ParamsE --------------------------
	.section	.text._ZN7cutlass13device_kernelIN5flash19enable_sm80_to_sm89INS1_16FlashAttnFwdSm80INS1_25CollectiveMainloopFwdSm80ILi8ELi1ELb0EN4cute5tupleIJNS5_1CILi128EEENS7_ILi64EEENS7_ILi192EEEEEELi192ENS_10bfloat16_tEfNS_4arch4Sm80ELb0ELb0ELb1ELb1ELb0ELb1ELb1ELb1EEENS1_21CollectiveEpilogueFwdINS6_IJS8_SA_S9_EEENS6_IJNS7_ILi1EEESI_SI_EEESC_SE_Li256ELb1ELb1ELb1ELb0EEENS1_36VarlenDynamicPersistentTileSchedulerILi128ELi64ELi256ELi256ELb1ELb1ELb0ELb0ELb1ELb1EEEEEEEEEvNT_6ParamsE,"ax",@progbits
	.align	128
.text._ZN7cutlass13device_kernelIN5flash19enable_sm80_to_sm89INS1_16FlashAttnFwdSm80INS1_25CollectiveMainloopFwdSm80ILi8ELi1ELb0EN4cute5tupleIJNS5_1CILi128EEENS7_ILi64EEENS7_ILi192EEEEEELi192ENS_10bfloat16_tEfNS_4arch4Sm80ELb0ELb0ELb1ELb1ELb0ELb1ELb1ELb1EEENS1_21CollectiveEpilogueFwdINS6_IJS8_SA_S9_EEENS6_IJNS7_ILi1EEESI_SI_EEESC_SE_Li256ELb1ELb1ELb1ELb0EEENS1_36VarlenDynamicPersistentTileSchedulerILi128ELi64ELi256ELi256ELb1ELb1ELb0ELb0ELb1ELb1EEEEEEEEEvNT_6ParamsE:
        .type           _ZN7cutlass13device_kernelIN5flash19enable_sm80_to_sm89INS1_16FlashAttnFwdSm80INS1_25CollectiveMainloopFwdSm80ILi8ELi1ELb0EN4cute5tupleIJNS5_1CILi128EEENS7_ILi64EEENS7_ILi192EEEEEELi192ENS_10bfloat16_tEfNS_4arch4Sm80ELb0ELb0ELb1ELb1ELb0ELb1ELb1ELb1EEENS1_21CollectiveEpilogueFwdINS6_IJS8_SA_S9_EEENS6_IJNS7_ILi1EEESI_SI_EEESC_SE_Li256ELb1ELb1ELb1ELb0EEENS1_36VarlenDynamicPersistentTileSchedulerILi128ELi64ELi256ELi256ELb1ELb1ELb0ELb0ELb1ELb1EEEEEEEEEvNT_6ParamsE,@function
        .size           _ZN7cutlass13device_kernelIN5flash19enable_sm80_to_sm89INS1_16FlashAttnFwdSm80INS1_25CollectiveMainloopFwdSm80ILi8ELi1ELb0EN4cute5tupleIJNS5_1CILi128EEENS7_ILi64EEENS7_ILi192EEEEEELi192ENS_10bfloat16_tEfNS_4arch4Sm80ELb0ELb0ELb1ELb1ELb0ELb1ELb1ELb1EEENS1_21CollectiveEpilogueFwdINS6_IJS8_SA_S9_EEENS6_IJNS7_ILi1EEESI_SI_EEESC_SE_Li256ELb1ELb1ELb1ELb0EEENS1_36VarlenDynamicPersistentTileSchedulerILi128ELi64ELi256ELi256ELb1ELb1ELb0ELb0ELb1ELb1EEEEEEEEEvNT_6ParamsE,(.L_x_20 - _ZN7cutlass13device_kernelIN5flash19enable_sm80_to_sm89INS1_16FlashAttnFwdSm80INS1_25CollectiveMainloopFwdSm80ILi8ELi1ELb0EN4cute5tupleIJNS5_1CILi128EEENS7_ILi64EEENS7_ILi192EEEEEELi192ENS_10bfloat16_tEfNS_4arch4Sm80ELb0ELb0ELb1ELb1ELb0ELb1ELb1ELb1EEENS1_21CollectiveEpilogueFwdINS6_IJS8_SA_S9_EEENS6_IJNS7_ILi1EEESI_SI_EEESC_SE_Li256ELb1ELb1ELb1ELb0EEENS1_36VarlenDynamicPersistentTileSchedulerILi128ELi64ELi256ELi256ELb1ELb1ELb0ELb0ELb1ELb1EEEEEEEEEvNT_6ParamsE)
        .other          _ZN7cutlass13device_kernelIN5flash19enable_sm80_to_sm89INS1_16FlashAttnFwdSm80INS1_25CollectiveMainloopFwdSm80ILi8ELi1ELb0EN4cute5tupleIJNS5_1CILi128EEENS7_ILi64EEENS7_ILi192EEEEEELi192ENS_10bfloat16_tEfNS_4arch4Sm80ELb0ELb0ELb1ELb1ELb0ELb1ELb1ELb1EEENS1_21CollectiveEpilogueFwdINS6_IJS8_SA_S9_EEENS6_IJNS7_ILi1EEESI_SI_EEESC_SE_Li256ELb1ELb1ELb1ELb0EEENS1_36VarlenDynamicPersistentTileSchedulerILi128ELi64ELi256ELi256ELb1ELb1ELb0ELb0ELb1ELb1EEEEEEEEEvNT_6ParamsE,@"STO_CUDA_ENTRY STV_DEFAULT"
_ZN7cutlass13device_kernelIN5flash19enable_sm80_to_sm89INS1_16FlashAttnFwdSm80INS1_25CollectiveMainloopFwdSm80ILi8ELi1ELb0EN4cute5tupleIJNS5_1CILi128EEENS7_ILi64EEENS7_ILi192EEEEEELi192ENS_10bfloat16_tEfNS_4arch4Sm80ELb0ELb0ELb1ELb1ELb0ELb1ELb1ELb1EEENS1_21CollectiveEpilogueFwdINS6_IJS8_SA_S9_EEENS6_IJNS7_ILi1EEESI_SI_EEESC_SE_Li256ELb1ELb1ELb1ELb0EEENS1_36VarlenDynamicPersistentTileSchedulerILi128ELi64ELi256ELi256ELb1ELb1ELb0ELb0ELb1ELb1EEEEEEEEEvNT_6ParamsE:
[----:B------:R-:W-:Y:S01]  /*0000*/  LDC R1, c[0x0][0x37c] ;  /* 0x0000df00ff017b82 */ /* 0x000fe20000000800 */
[----:B------:R-:W-:Y:S05]  /*0010*/  EXIT ;  /* 0x000000000000794d */ /* 0x000fea0003800000 */
.L_x_2:
        /* <DEDUP_REMOVED lines=14> */
.L_x_20:


//--------------------- .text._ZN7cutlass13device_kernelIN5flash19enable_sm80_to_sm89INS1_16FlashAttnFwdSm80INS1_25CollectiveMainloopFwdSm80ILi8ELi1ELb0EN4cute5tupleIJNS5_1CILi128EEENS7_ILi64EEENS7_ILi192EEEEEELi192ENS_10bfloat16_tEfNS_4arch4Sm80ELb0ELb1ELb1ELb0ELb0ELb0ELb1ELb1EEENS1_21CollectiveEpilogueFwdINS6_IJS8_SA_S9_EEENS6_IJNS7_ILi1EEESI_SI_EEESC_SE_Li256ELb0ELb1ELb1ELb0EEENS1_19SingleTileSchedulerILb0ELb1ELb1ELi128EEEEEEEEEvNT_6ParamsE --------------------------
	.section	.text._ZN7cutlass13device_kernelIN5flash19enable_sm80_to_sm89INS1_16FlashAttnFwdSm80INS1_25CollectiveMainloopFwdSm80ILi8ELi1ELb0EN4cute5tupleIJNS5_1CILi128EEENS7_ILi64EEENS7_ILi192EEEEEELi192ENS_10bfloat16_tEfNS_4arch4Sm80ELb0ELb1ELb1ELb0ELb0ELb0ELb1ELb1EEENS1_21CollectiveEpilogueFwdINS6_IJS8_SA_S9_EEENS6_IJNS7_ILi1EEESI_SI_EEESC_SE_Li256ELb0ELb1ELb1ELb0EEENS1_19SingleTileSchedulerILb0ELb1ELb1ELi128EEEEEEEEEvNT_6ParamsE,"ax",@progbits
	.align	128
.text._ZN7cutlass13device_kernelIN5flash19enable_sm80_to_sm89INS1_16FlashAttnFwdSm80INS1_25CollectiveMainloopFwdSm80ILi8ELi1ELb0EN4cute5tupleIJNS5_1CILi128EEENS7_ILi64EEENS7_ILi192EEEEEELi192ENS_10bfloat16_tEfNS_4arch4Sm80ELb0ELb1ELb1ELb0ELb0ELb0ELb1ELb1EEENS1_21CollectiveEpilogueFwdINS6_IJS8_SA_S9_EEENS6_IJNS7_ILi1EEESI_SI_EEESC_SE_Li256ELb0ELb1ELb1ELb0EEENS1_19SingleTileSchedulerILb0ELb1ELb1ELi128EEEEEEEEEvNT_6ParamsE:
        .type           _ZN7cutlass13device_kernelIN5flash19enable_sm80_to_sm89INS1_16FlashAttnFwdSm80INS1_25CollectiveMainloopFwdSm80ILi8ELi1ELb0EN4cute5tupleIJNS5_1CILi128EEENS7_ILi64EEENS7_ILi192EEEEEELi192ENS_10bfloat16_tEfNS_4arch4Sm80ELb0ELb1ELb1ELb0ELb0ELb0ELb1ELb1EEENS1_21CollectiveEpilogueFwdINS6_IJS8_SA_S9_EEENS6_IJNS7_ILi1EEESI_SI_EEESC_SE_Li256ELb0ELb1ELb1ELb0EEENS1_19SingleTileSchedulerILb0ELb1ELb1ELi128EEEEEEEEEvNT_6ParamsE,@function
        .size           _ZN7cutlass13device_kernelIN5flash19enable_sm80_to_sm89INS1_16FlashAttnFwdSm80INS1_25CollectiveMainloopFwdSm80ILi8ELi1ELb0EN4cute5tupleIJNS5_1CILi128EEENS7_ILi64EEENS7_ILi192EEEEEELi192ENS_10bfloat16_tEfNS_4arch4Sm80ELb0ELb1ELb1ELb0ELb0ELb0ELb1ELb1EEENS1_21CollectiveEpilogueFwdINS6_IJS8_SA_S9_EEENS6_IJNS7_ILi1EEESI_SI_EEESC_SE_Li256ELb0ELb1ELb1ELb0EEENS1_19SingleTileSchedulerILb0ELb1ELb1ELi128EEEEEEEEEvNT_6ParamsE,(.L_x_21 - _ZN7cutlass13device_kernelIN5flash19enable_sm80_to_sm89INS1_16FlashAttnFwdSm80INS1_25CollectiveMainloopFwdSm80ILi8ELi1ELb0EN4cute5tupleIJNS5_1CILi128EEENS7_ILi64EEENS7_ILi192EEEEEELi192ENS_10bfloat16_tEfNS_4arch4Sm80ELb0ELb1ELb1ELb0ELb0ELb0ELb1ELb1EEENS1_21CollectiveEpilogueFwdINS6_IJS8_SA_S9_EEENS6_IJNS7_ILi1EEESI_SI_EEESC_SE_Li256ELb0ELb1ELb1ELb0EEENS1_19SingleTileSchedulerILb0ELb1ELb1ELi128EEEEEEEEEvNT_6ParamsE)
        .other          _ZN7cutlass13device_kernelIN5flash19enable_sm80_to_sm89INS1_16FlashAttnFwdSm80INS1_25CollectiveMainloopFwdSm80ILi8ELi1ELb0EN4cute5tupleIJNS5_1CILi128EEENS7_ILi64EEENS7_ILi192EEEEEELi192ENS_10bfloat16_tEfNS_4arch4Sm80ELb0ELb1ELb1ELb0ELb0ELb0ELb1ELb1EEENS1_21CollectiveEpilogueFwdINS6_IJS8_SA_S9_EEENS6_IJNS7_ILi1EEESI_SI_EEESC_SE_Li256ELb0ELb1ELb1ELb0EEENS1_19SingleTileSchedulerILb0ELb1ELb1ELi128EEEEEEEEEvNT_6ParamsE,@"STO_CUDA_ENTRY STV_DEFAULT"
_ZN7cutlass13device_kernelIN5flash19enable_sm80_to_sm89INS1_16FlashAttnFwdSm80INS1_25CollectiveMainloopFwdSm80ILi8ELi1ELb0EN4cute5tupleIJNS5_1CILi128EEENS7_ILi64EEENS7_ILi192EEEEEELi192ENS_10bfloat16_tEfNS_4arch4Sm80ELb0ELb1ELb1ELb0ELb0ELb0ELb1ELb1EEENS1_21CollectiveEpilogueFwdINS6_IJS8_SA_S9_EEENS6_IJNS7_ILi1EEESI_SI_EEESC_SE_Li256ELb0ELb1ELb1ELb0EEENS1_19SingleTileSchedulerILb0ELb1ELb1ELi128EEEEEEEEEvNT_6ParamsE:
[----:B------:R-:W-:Y:S01]  /*0000*/  LDC R1, c[0x0][0x37c] ;  /* 0x0000df00ff017b82 */ /* 0x000fe20000000800 */
[----:B------:R-:W-:Y:S05]  /*0010*/  EXIT ;  /* 0x000000000000794d */ /* 0x000fea0003800000 */
.L_x_3:
        /* <DEDUP_REMOVED lines=14> */
.L_x_21:


//--------------------- .text._ZN7cutlass13device_kernelIN5flash19enable_sm80_to_sm89INS1_16FlashAttnFwdSm80INS1_25CollectiveMainloopFwdSm80ILi8ELi1ELb0EN4cute5tupleIJNS5_1CILi128EEENS7_ILi64EEENS7_ILi192EEEEEELi192ENS_10bfloat16_tEfNS_4arch4Sm80ELb0ELb1ELb1ELb1ELb0ELb0ELb1ELb1EEENS1_21CollectiveEpilogueFwdINS6_IJS8_SA_S9_EEENS6_IJNS7_ILi1EEESI_SI_EEESC_SE_Li256ELb1ELb1ELb1ELb0EEENS1_36VarlenDynamicPersistentTileSchedulerILi128ELi64ELi256ELi256ELb1ELb1ELb0ELb1ELb0ELb1EEEEEEEEEvNT_6ParamsE --------------------------
	.section	.text._ZN7cutlass13device_kernelIN5flash19enable_sm80_to_sm89INS1_16FlashAttnFwdSm80INS1_25CollectiveMainloopFwdSm80ILi8ELi1ELb0EN4cute5tupleIJNS5_1CILi128EEENS7_ILi64EEENS7_ILi192EEEEEELi192ENS_10bfloat16_tEfNS_4arch4Sm80ELb0ELb1ELb1ELb1ELb0ELb0ELb1ELb1EEENS1_21CollectiveEpilogueFwdINS6_IJS8_SA_S9_EEENS6_IJNS7_ILi1EEESI_SI_EEESC_SE_Li256ELb1ELb1ELb1ELb0EEENS1_36VarlenDynamicPersistentTileSchedulerILi128ELi64ELi256ELi256ELb1ELb1ELb0ELb1ELb0ELb1EEEEEEEEEvNT_6ParamsE,"ax",@progbits
	.align	128
.text._ZN7cutlass13device_kernelIN5flash19enable_sm80_to_sm89INS1_16FlashAttnFwdSm80INS1_25CollectiveMainloopFwdSm80ILi8ELi1ELb0EN4cute5tupleIJNS5_1CILi128EEENS7_ILi64EEENS7_ILi192EEEEEELi192ENS_10bfloat16_tEfNS_4arch4Sm80ELb0ELb1ELb1ELb1ELb0ELb0ELb1ELb1EEENS1_21CollectiveEpilogueFwdINS6_IJS8_SA_S9_EEENS6_IJNS7_ILi1EEESI_SI_EEESC_SE_Li256ELb1ELb1ELb1ELb0EEENS1_36VarlenDynamicPersistentTileSchedulerILi128ELi64ELi256ELi256ELb1ELb1ELb0ELb1ELb0ELb1EEEEEEEEEvNT_6ParamsE:
        .type           _ZN7cutlass13device_kernelIN5flash19enable_sm80_to_sm89INS1_16FlashAttnFwdSm80INS1_25CollectiveMainloopFwdSm80ILi8ELi1ELb0EN4cute5tupleIJNS5_1CILi128EEENS7_ILi64EEENS7_ILi192EEEEEELi192ENS_10bfloat16_tEfNS_4arch4Sm80ELb0ELb1ELb1ELb1ELb0ELb0ELb1ELb1EEENS1_21CollectiveEpilogueFwdINS6_IJS8_SA_S9_EEENS6_IJNS7_ILi1EEESI_SI_EEESC_SE_Li256ELb1ELb1ELb1ELb0EEENS1_36VarlenDynamicPersistentTileSchedulerILi128ELi64ELi256ELi256ELb1ELb1ELb0ELb1ELb0ELb1EEEEEEEEEvNT_6ParamsE,@function
        .size           _ZN7cutlass13device_kernelIN5flash19enable_sm80_to_sm89INS1_16FlashAttnFwdSm80INS1_25CollectiveMainloopFwdSm80ILi8ELi1ELb0EN4cute5tupleIJNS5_1CILi128EEENS7_ILi64EEENS7_ILi192EEEEEELi192ENS_10bfloat16_tEfNS_4arch4Sm80ELb0ELb1ELb1ELb1ELb0ELb0ELb1ELb1EEENS1_21CollectiveEpilogueFwdINS6_IJS8_SA_S9_EEENS6_IJNS7_ILi1EEESI_SI_EEESC_SE_Li256ELb1ELb1ELb1ELb0EEENS1_36VarlenDynamicPersistentTileSchedulerILi128ELi64ELi256ELi256ELb1ELb1ELb0ELb1ELb0ELb1EEEEEEEEEvNT_6ParamsE,(.L_x_22 - _ZN7cutlass13device_kernelIN5flash19enable_sm80_to_sm89INS1_16FlashAttnFwdSm80INS1_25CollectiveMainloopFwdSm80ILi8ELi1ELb0EN4cute5tupleIJNS5_1CILi128EEENS7_ILi64EEENS7_ILi192EEEEEELi192ENS_10bfloat16_tEfNS_4arch4Sm80ELb0ELb1ELb1ELb1ELb0ELb0ELb1ELb1EEENS1_21CollectiveEpilogueFwdINS6_IJS8_SA_S9_EEENS6_IJNS7_ILi1EEESI_SI_EEESC_SE_Li256ELb1ELb1ELb1ELb0EEENS1_36VarlenDynamicPersistentTileSchedulerILi128ELi64ELi256ELi256ELb1ELb1ELb0ELb1ELb0ELb1EEEEEEEEEvNT_6ParamsE)
        .other          _ZN7cutlass13device_kernelIN5flash19enable_sm80_to_sm89INS1_16FlashAttnFwdSm80INS1_25CollectiveMainloopFwdSm80ILi8ELi1ELb0EN4cute5tupleIJNS5_1CILi128EEENS7_ILi64EEENS7_ILi192EEEEEELi192ENS_10bfloat16_tEfNS_4arch4Sm80ELb0ELb1ELb1ELb1ELb0ELb0ELb1ELb1EEENS1_21CollectiveEpilogueFwdINS6_IJS8_SA_S9_EEENS6_IJNS7_ILi1EEESI_SI_EEESC_SE_Li256ELb1ELb1ELb1ELb0EEENS1_36VarlenDynamicPersistentTileSchedulerILi128ELi64ELi256ELi256ELb1ELb1ELb0ELb1ELb0ELb1EEEEEEEEEvNT_6ParamsE,@"STO_CUDA_ENTRY STV_DEFAULT"
_ZN7cutlass13device_kernelIN5flash19enable_sm80_to_sm89INS1_16FlashAttnFwdSm80INS1_25CollectiveMainloopFwdSm80ILi8ELi1ELb0EN4cute5tupleIJNS5_1CILi128EEENS7_ILi64EEENS7_ILi192EEEEEELi192ENS_10bfloat16_tEfNS_4arch4Sm80ELb0ELb1ELb1ELb1ELb0ELb0ELb1ELb1EEENS1_21CollectiveEpilogueFwdINS6_IJS8_SA_S9_EEENS6_IJNS7_ILi1EEESI_SI_EEESC_SE_Li256ELb1ELb1ELb1ELb0EEENS1_36VarlenDynamicPersistentTileSchedulerILi128ELi64ELi256ELi256ELb1ELb1ELb0ELb1ELb0ELb1EEEEEEEEEvNT_6ParamsE:
[----:B------:R-:W-:Y:S01]  /*0000*/  LDC R1, c[0x0][0x37c] ;  /* 0x0000df00ff017b82 */ /* 0x000fe20000000800 */
[----:B------:R-:W-:Y:S05]  /*0010*/  EXIT ;  /* 0x000000000000794d */ /* 0x000fea0003800000 */
.L_x_4:
        /* <DEDUP_REMOVED lines=14> */
.L_x_22:


//--------------------- .text._ZN7cutlass13device_kernelIN5flash19enable_sm80_to_sm89INS1_16FlashAttnFwdSm80INS1_25CollectiveMainloopFwdSm80ILi8ELi1ELb0EN4cute5tupleIJNS5_1CILi128EEENS7_ILi64EEENS7_ILi192EEEEEELi192ENS_10bfloat16_tEfNS_4arch4Sm80ELb0ELb1ELb1ELb1ELb0ELb1ELb1ELb1EEENS1_21CollectiveEpilogueFwdINS6_IJS8_SA_S9_EEENS6_IJNS7_ILi1EEESI_SI_EEESC_SE_Li256ELb1ELb1ELb1ELb0EEENS1_36VarlenDynamicPersistentTileSchedulerILi128ELi64ELi256ELi256ELb1ELb1ELb0ELb1ELb0ELb1EEEEEEEEEvNT_6ParamsE --------------------------
	.section	.text._ZN7cutlass13device_kernelIN5flash19enable_sm80_to_sm89INS1_16FlashAttnFwdSm80INS1_25CollectiveMainloopFwdSm80ILi8ELi1ELb0EN4cute5tupleIJNS5_1CILi128EEENS7_ILi64EEENS7_ILi192EEEEEELi192ENS_10bfloat16_tEfNS_4arch4Sm80ELb0ELb1ELb1ELb1ELb0ELb1ELb1ELb1EEENS1_21CollectiveEpilogueFwdINS6_IJS8_SA_S9_EEENS6_IJNS7_ILi1EEESI_SI_EEESC_SE_Li256ELb1ELb1ELb1ELb0EEENS1_36VarlenDynamicPersistentTileSchedulerILi128ELi64ELi256ELi256ELb1ELb1ELb0ELb1ELb0ELb1EEEEEEEEEvNT_6ParamsE,"ax",@progbits
	.align	128
.text._ZN7cutlass13device_kernelIN5flash19enable_sm80_to_sm89INS1_16FlashAttnFwdSm80INS1_25CollectiveMainloopFwdSm80ILi8ELi1ELb0EN4cute5tupleIJNS5_1CILi128EEENS7_ILi64EEENS7_ILi192EEEEEELi192ENS_10bfloat16_tEfNS_4arch4Sm80ELb0ELb1ELb1ELb1ELb0ELb1ELb1ELb1EEENS1_21CollectiveEpilogueFwdINS6_IJS8_SA_S9_EEENS6_IJNS7_ILi1EEESI_SI_EEESC_SE_Li256ELb1ELb1ELb1ELb0EEENS1_36VarlenDynamicPersistentTileSchedulerILi128ELi64ELi256ELi256ELb1ELb1ELb0ELb1ELb0ELb1EEEEEEEEEvNT_6ParamsE:
        .type           _ZN7cutlass13device_kernelIN5flash19enable_sm80_to_sm89INS1_16FlashAttnFwdSm80INS1_25CollectiveMainloopFwdSm80ILi8ELi1ELb0EN4cute5tupleIJNS5_1CILi128EEENS7_ILi64EEENS7_ILi192EEEEEELi192ENS_10bfloat16_tEfNS_4arch4Sm80ELb0ELb1ELb1ELb1ELb0ELb1ELb1ELb1EEENS1_21CollectiveEpilogueFwdINS6_IJS8_SA_S9_EEENS6_IJNS7_ILi1EEESI_SI_EEESC_SE_Li256ELb1ELb1ELb1ELb0EEENS1_36VarlenDynamicPersistentTileSchedulerILi128ELi64ELi256ELi256ELb1ELb1ELb0ELb1ELb0ELb1EEEEEEEEEvNT_6ParamsE,@function
        .size           _ZN7cutlass13device_kernelIN5flash19enable_sm80_to_sm89INS1_16FlashAttnFwdSm80INS1_25CollectiveMainloopFwdSm80ILi8ELi1ELb0EN4cute5tupleIJNS5_1CILi128EEENS7_ILi64EEENS7_ILi192EEEEEELi192ENS_10bfloat16_tEfNS_4arch4Sm80ELb0ELb1ELb1ELb1ELb0ELb1ELb1ELb1EEENS1_21CollectiveEpilogueFwdINS6_IJS8_SA_S9_EEENS6_IJNS7_ILi1EEESI_SI_EEESC_SE_Li256ELb1ELb1ELb1ELb0EEENS1_36VarlenDynamicPersistentTileSchedulerILi128ELi64ELi256ELi256ELb1ELb1ELb0ELb1ELb0ELb1EEEEEEEEEvNT_6ParamsE,(.L_x_23 - _ZN7cutlass13device_kernelIN5flash19enable_sm80_to_sm89INS1_16FlashAttnFwdSm80INS1_25CollectiveMainloopFwdSm80ILi8ELi1ELb0EN4cute5tupleIJNS5_1CILi128EEENS7_ILi64EEENS7_ILi192EEEEEELi192ENS_10bfloat16_tEfNS_4arch4Sm80ELb0ELb1ELb1ELb1ELb0ELb1ELb1ELb1EEENS1_21CollectiveEpilogueFwdINS6_IJS8_SA_S9_EEENS6_IJNS7_ILi1EEESI_SI_EEESC_SE_Li256ELb1ELb1ELb1ELb0EEENS1_36VarlenDynamicPersistentTileSchedulerILi128ELi64ELi256ELi256ELb1ELb1ELb0ELb1ELb0ELb1EEEEEEEEEvNT_6ParamsE)
        .other          _ZN7cutlass13device_kernelIN5flash19enable_sm80_to_sm89INS1_16FlashAttnFwdSm80INS1_25CollectiveMainloopFwdSm80ILi8ELi1ELb0EN4cute5tupleIJNS5_1CILi128EEENS7_ILi64EEENS7_ILi192EEEEEELi192ENS_10bfloat16_tEfNS_4arch4Sm80ELb0ELb1ELb1ELb1ELb0ELb1ELb1ELb1EEENS1_21CollectiveEpilogueFwdINS6_IJS8_SA_S9_EEENS6_IJNS7_ILi1EEESI_SI_EEESC_SE_Li256ELb1ELb1ELb1ELb0EEENS1_36VarlenDynamicPersistentTileSchedulerILi128ELi64ELi256ELi256ELb1ELb1ELb0ELb1ELb0ELb1EEEEEEEEEvNT_6ParamsE,@"STO_CUDA_ENTRY STV_DEFAULT"
_ZN7cutlass13device_kernelIN5flash19enable_sm80_to_sm89INS1_16FlashAttnFwdSm80INS1_25CollectiveMainloopFwdSm80ILi8ELi1ELb0EN4cute5tupleIJNS5_1CILi128EEENS7_ILi64EEENS7_ILi192EEEEEELi192ENS_10bfloat16_tEfNS_4arch4Sm80ELb0ELb1ELb1ELb1ELb0ELb1ELb1ELb1EEENS1_21CollectiveEpilogueFwdINS6_IJS8_SA_S9_EEENS6_IJNS7_ILi1EEESI_SI_EEESC_SE_Li256ELb1ELb1ELb1ELb0EEENS1_36VarlenDynamicPersistentTileSchedulerILi128ELi64ELi256ELi256ELb1ELb1ELb0ELb1ELb0ELb1EEEEEEEEEvNT_6ParamsE:
[----:B------:R-:W-:Y:S01]  /*0000*/  LDC R1, c[0x0][0x37c] ;  /* 0x0000df00ff017b82 */ /* 0x000fe20000000800 */
[----:B------:R-:W-:Y:S05]  /*0010*/  EXIT ;  /* 0x000000000000794d */ /* 0x000fea0003800000 */
.L_x_5:
        /* <DEDUP_REMOVED lines=14> */
.L_x_23:


//--------------------- .text._ZN7cutlass13device_kernelIN5flash19enable_sm80_to_sm89INS1_16FlashAttnFwdSm80INS1_25CollectiveMainloopFwdSm80ILi8ELi1ELb1EN4cute5tupleIJNS5_1CILi128EEENS7_ILi96EEENS7_ILi192EEEEEELi192ENS_10bfloat16_tEfNS_4arch4Sm80ELb1ELb0ELb1ELb0ELb0ELb0ELb1ELb1EEENS1_21CollectiveEpilogueFwdINS6_IJS8_SA_S9_EEENS6_IJNS7_ILi1EEESI_SI_EEESC_SE_Li256ELb0ELb1ELb1ELb0EEENS1_30DynamicPersistentTileSchedulerILi256ELi256ELb1ELb1ELb0EEEEEEEEEvNT_6ParamsE --------------------------
	.section	.text._ZN7cutlass13device_kernelIN5flash19enable_sm80_to_sm89INS1_16FlashAttnFwdSm80INS1_25CollectiveMainloopFwdSm80ILi8ELi1ELb1EN4cute5tupleIJNS5_1CILi128EEENS7_ILi96EEENS7_ILi192EEEEEELi192ENS_10bfloat16_tEfNS_4arch4Sm80ELb1ELb0ELb1ELb0ELb0ELb0ELb1ELb1EEENS1_21CollectiveEpilogueFwdINS6_IJS8_SA_S9_EEENS6_IJNS7_ILi1EEESI_SI_EEESC_SE_Li256ELb0ELb1ELb1ELb0EEENS1_30DynamicPersistentTileSchedulerILi256ELi256ELb1ELb1ELb0EEEEEEEEEvNT_6ParamsE,"ax",@progbits
	.align	128
.text._ZN7cutlass13device_kernelIN5flash19enable_sm80_to_sm89INS1_16FlashAttnFwdSm80INS1_25CollectiveMainloopFwdSm80ILi8ELi1ELb1EN4cute5tupleIJNS5_1CILi128EEENS7_ILi96EEENS7_ILi192EEEEEELi192ENS_10bfloat16_tEfNS_4arch4Sm80ELb1ELb0ELb1ELb0ELb0ELb0ELb1ELb1EEENS1_21CollectiveEpilogueFwdINS6_IJS8_SA_S9_EEENS6_IJNS7_ILi1EEESI_SI_EEESC_SE_Li256ELb0ELb1ELb1ELb0EEENS1_30DynamicPersistentTileSchedulerILi256ELi256ELb1ELb1ELb0EEEEEEEEEvNT_6ParamsE:
        .type           _ZN7cutlass13device_kernelIN5flash19enable_sm80_to_sm89INS1_16FlashAttnFwdSm80INS1_25CollectiveMainloopFwdSm80ILi8ELi1ELb1EN4cute5tupleIJNS5_1CILi128EEENS7_ILi96EEENS7_ILi192EEEEEELi192ENS_10bfloat16_tEfNS_4arch4Sm80ELb1ELb0ELb1ELb0ELb0ELb0ELb1ELb1EEENS1_21CollectiveEpilogueFwdINS6_IJS8_SA_S9_EEENS6_IJNS7_ILi1EEESI_SI_EEESC_SE_Li256ELb0ELb1ELb1ELb0EEENS1_30DynamicPersistentTileSchedulerILi256ELi256ELb1ELb1ELb0EEEEEEEEEvNT_6ParamsE,@function
        .size           _ZN7cutlass13device_kernelIN5flash19enable_sm80_to_sm89INS1_16FlashAttnFwdSm80INS1_25CollectiveMainloopFwdSm80ILi8ELi1ELb1EN4cute5tupleIJNS5_1CILi128EEENS7_ILi96EEENS7_ILi192EEEEEELi192ENS_10bfloat16_tEfNS_4arch4Sm80ELb1ELb0ELb1ELb0ELb0ELb0ELb1ELb1EEENS1_21CollectiveEpilogueFwdINS6_IJS8_SA_S9_EEENS6_IJNS7_ILi1EEESI_SI_EEESC_SE_Li256ELb0ELb1ELb1ELb0EEENS1_30DynamicPersistentTileSchedulerILi256ELi256ELb1ELb1ELb0EEEEEEEEEvNT_6ParamsE,(.L_x_24 - _ZN7cutlass13device_kernelIN5flash19enable_sm80_to_sm89INS1_16FlashAttnFwdSm80INS1_25CollectiveMainloopFwdSm80ILi8ELi1ELb1EN4cute5tupleIJNS5_1CILi128EEENS7_ILi96EEENS7_ILi192EEEEEELi192ENS_10bfloat16_tEfNS_4arch4Sm80ELb1ELb0ELb1ELb0ELb0ELb0ELb1ELb1EEENS1_21CollectiveEpilogueFwdINS6_IJS8_SA_S9_EEENS6_IJNS7_ILi1EEESI_SI_EEESC_SE_Li256ELb0ELb1ELb1ELb0EEENS1_30DynamicPersistentTileSchedulerILi256ELi256ELb1ELb1ELb0EEEEEEEEEvNT_6ParamsE)
        .other          _ZN7cutlass13device_kernelIN5flash19enable_sm80_to_sm89INS1_16FlashAttnFwdSm80INS1_25CollectiveMainloopFwdSm80ILi8ELi1ELb1EN4cute5tupleIJNS5_1CILi128EEENS7_ILi96EEENS7_ILi192EEEEEELi192ENS_10bfloat16_tEfNS_4arch4Sm80ELb1ELb0ELb1ELb0ELb0ELb0ELb1ELb1EEENS1_21CollectiveEpilogueFwdINS6_IJS8_SA_S9_EEENS6_IJNS7_ILi1EEESI_SI_EEESC_SE_Li256ELb0ELb1ELb1ELb0EEENS1_30DynamicPersistentTileSchedulerILi256ELi256ELb1ELb1ELb0EEEEEEEEEvNT_6ParamsE,@"STO_CUDA_ENTRY STV_DEFAULT"
_ZN7cutlass13device_kernelIN5flash19enable_sm80_to_sm89INS1_16FlashAttnFwdSm80INS1_25CollectiveMainloopFwdSm80ILi8ELi1ELb1EN4cute5tupleIJNS5_1CILi128EEENS7_ILi96EEENS7_ILi192EEEEEELi192ENS_10bfloat16_tEfNS_4arch4Sm80ELb1ELb0ELb1ELb0ELb0ELb0ELb1ELb1EEENS1_21CollectiveEpilogueFwdINS6_IJS8_SA_S9_EEENS6_IJNS7_ILi1EEESI_SI_EEESC_SE_Li256ELb0ELb1ELb1ELb0EEENS1_30DynamicPersistentTileSchedulerILi256ELi256ELb1ELb1ELb0EEEEEEEEEvNT_6ParamsE:
[----:B------:R-:W-:Y:S01]  /*0000*/  LDC R1, c[0x0][0x37c] ;  /* 0x0000df00ff017b82 */ /* 0x000fe20000000800 */
[----:B------:R-:W-:Y:S05]  /*0010*/  EXIT ;  /* 0x000000000000794d */ /* 0x000fea0003800000 */
.L_x_6:
        /* <DEDUP_REMOVED lines=14> */
.L_x_24:


//--------------------- .text._ZN7cutlass13device_kernelIN5flash19enable_sm80_to_sm89INS1_16FlashAttnFwdSm80INS1_25CollectiveMainloopFwdSm80ILi8ELi1ELb0EN4cute5tupleIJNS5_1CILi128EEENS7_ILi64EEENS7_ILi192EEEEEELi192ENS_10bfloat16_tEfNS_4arch4Sm80ELb1ELb0ELb1ELb1ELb0ELb0ELb1ELb1EEENS1_21CollectiveEpilogueFwdINS6_IJS8_SA_S9_EEENS6_IJNS7_ILi1EEESI_SI_EEESC_SE_Li256ELb1ELb1ELb1ELb0EEENS1_36VarlenDynamicPersistentTileSchedulerILi128ELi64ELi256ELi256ELb1ELb1ELb0ELb1ELb1ELb1EEEEEEEEEvNT_6ParamsE --------------------------
	.section	.text._ZN7cutlass13device_kernelIN5flash19enable_sm80_to_sm89INS1_16FlashAttnFwdSm80INS1_25CollectiveMainloopFwdSm80ILi8ELi1ELb0EN4cute5tupleIJNS5_1CILi128EEENS7_ILi64EEENS7_ILi192EEEEEELi192ENS_10bfloat16_tEfNS_4arch4Sm80ELb1ELb0ELb1ELb1ELb0ELb0ELb1ELb1EEENS1_21CollectiveEpilogueFwdINS6_IJS8_SA_S9_EEENS6_IJNS7_ILi1EEESI_SI_EEESC_SE_Li256ELb1ELb1ELb1ELb0EEENS1_36VarlenDynamicPersistentTileSchedulerILi128ELi64ELi256ELi256ELb1ELb1ELb0ELb1ELb1ELb1EEEEEEEEEvNT_6ParamsE,"ax",@progbits
	.align	128
.text._ZN7cutlass13device_kernelIN5flash19enable_sm80_to_sm89INS1_16FlashAttnFwdSm80INS1_25CollectiveMainloopFwdSm80ILi8ELi1ELb0EN4cute5tupleIJNS5_1CILi128EEENS7_ILi64EEENS7_ILi192EEEEEELi192ENS_10bfloat16_tEfNS_4arch4Sm80ELb1ELb0ELb1ELb1ELb0ELb0ELb1ELb1EEENS1_21CollectiveEpilogueFwdINS6_IJS8_SA_S9_EEENS6_IJNS7_ILi1EEESI_SI_EEESC_SE_Li256ELb1ELb1ELb1ELb0EEENS1_36VarlenDynamicPersistentTileSchedulerILi128ELi64ELi256ELi256ELb1ELb1ELb0ELb1ELb1ELb1EEEEEEEEEvNT_6ParamsE:
        .type           _ZN7cutlass13device_kernelIN5flash19enable_sm80_to_sm89INS1_16FlashAttnFwdSm80INS1_25CollectiveMainloopFwdSm80ILi8ELi1ELb0EN4cute5tupleIJNS5_1CILi128EEENS7_ILi64EEENS7_ILi192EEEEEELi192ENS_10bfloat16_tEfNS_4arch4Sm80ELb1ELb0ELb1ELb1ELb0ELb0ELb1ELb1EEENS1_21CollectiveEpilogueFwdINS6_IJS8_SA_S9_EEENS6_IJNS7_ILi1EEESI_SI_EEESC_SE_Li256ELb1ELb1ELb1ELb0EEENS1_36VarlenDynamicPersistentTileSchedulerILi128ELi64ELi256ELi256ELb1ELb1ELb0ELb1ELb1ELb1EEEEEEEEEvNT_6ParamsE,@function
        .size           _ZN7cutlass13device_kernelIN5flash19enable_sm80_to_sm89INS1_16FlashAttnFwdSm80INS1_25CollectiveMainloopFwdSm80ILi8ELi1ELb0EN4cute5tupleIJNS5_1CILi128EEENS7_ILi64EEENS7_ILi192EEEEEELi192ENS_10bfloat16_tEfNS_4arch4Sm80ELb1ELb0ELb1ELb1ELb0ELb0ELb1ELb1EEENS1_21CollectiveEpilogueFwdINS6_IJS8_SA_S9_EEENS6_IJNS7_ILi1EEESI_SI_EEESC_SE_Li256ELb1ELb1ELb1ELb0EEENS1_36VarlenDynamicPersistentTileSchedulerILi128ELi64ELi256ELi256ELb1ELb1ELb0ELb1ELb1ELb1EEEEEEEEEvNT_6ParamsE,(.L_x_25 - _ZN7cutlass13device_kernelIN5flash19enable_sm80_to_sm89INS1_16FlashAttnFwdSm80INS1_25CollectiveMainloopFwdSm80ILi8ELi1ELb0EN4cute5tupleIJNS5_1CILi128EEENS7_ILi64EEENS7_ILi192EEEEEELi192ENS_10bfloat16_tEfNS_4arch4Sm80ELb1ELb0ELb1ELb1ELb0ELb0ELb1ELb1EEENS1_21CollectiveEpilogueFwdINS6_IJS8_SA_S9_EEENS6_IJNS7_ILi1EEESI_SI_EEESC_SE_Li256ELb1ELb1ELb1ELb0EEENS1_36VarlenDynamicPersistentTileSchedulerILi128ELi64ELi256ELi256ELb1ELb1ELb0ELb1ELb1ELb1EEEEEEEEEvNT_6ParamsE)
        .other          _ZN7cutlass13device_kernelIN5flash19enable_sm80_to_sm89INS1_16FlashAttnFwdSm80INS1_25CollectiveMainloopFwdSm80ILi8ELi1ELb0EN4cute5tupleIJNS5_1CILi128EEENS7_ILi64EEENS7_ILi192EEEEEELi192ENS_10bfloat16_tEfNS_4arch4Sm80ELb1ELb0ELb1ELb1ELb0ELb0ELb1ELb1EEENS1_21CollectiveEpilogueFwdINS6_IJS8_SA_S9_EEENS6_IJNS7_ILi1EEESI_SI_EEESC_SE_Li256ELb1ELb1ELb1ELb0EEENS1_36VarlenDynamicPersistentTileSchedulerILi128ELi64ELi256ELi256ELb1ELb1ELb0ELb1ELb1ELb1EEEEEEEEEvNT_6ParamsE,@"STO_CUDA_ENTRY STV_DEFAULT"
_ZN7cutlass13device_kernelIN5flash19enable_sm80_to_sm89INS1_16FlashAttnFwdSm80INS1_25CollectiveMainloopFwdSm80ILi8ELi1ELb0EN4cute5tupleIJNS5_1CILi128EEENS7_ILi64EEENS7_ILi192EEEEEELi192ENS_10bfloat16_tEfNS_4arch4Sm80ELb1ELb0ELb1ELb1ELb0ELb0ELb1ELb1EEENS1_21CollectiveEpilogueFwdINS6_IJS8_SA_S9_EEENS6_IJNS7_ILi1EEESI_SI_EEESC_SE_Li256ELb1ELb1ELb1ELb0EEENS1_36VarlenDynamicPersistentTileSchedulerILi128ELi64ELi256ELi256ELb1ELb1ELb0ELb1ELb1ELb1EEEEEEEEEvNT_6ParamsE:
[----:B------:R-:W-:Y:S01]  /*0000*/  LDC R1, c[0x0][0x37c] ;  /* 0x0000df00ff017b82 */ /* 0x000fe20000000800 */
[----:B------:R-:W-:Y:S05]  /*0010*/  EXIT ;  /* 0x000000000000794d */ /* 0x000fea0003800000 */
.L_x_7:
        /* <DEDUP_REMOVED lines=14> */
.L_x_25:


//--------------------- .text._ZN7cutlass13device_kernelIN5flash19enable_sm80_to_sm89INS1_16FlashAttnFwdSm80INS1_25CollectiveMainloopFwdSm80ILi8ELi1ELb0EN4cute5tupleIJNS5_1CILi128EEENS7_ILi64EEENS7_ILi192EEEEEELi192ENS_10bfloat16_tEfNS_4arch4Sm80ELb1ELb0ELb1ELb1ELb0ELb1ELb1ELb1EEENS1_21CollectiveEpilogueFwdINS6_IJS8_SA_S9_EEENS6_IJNS7_ILi1EEESI_SI_EEESC_SE_Li256ELb1ELb1ELb1ELb0EEENS1_36VarlenDynamicPersistentTileSchedulerILi128ELi64ELi256ELi256ELb1ELb1ELb0ELb1ELb1ELb1EEEEEEEEEvNT_6ParamsE --------------------------
	.section	.text._ZN7cutlass13device_kernelIN5flash19enable_sm80_to_sm89INS1_16FlashAttnFwdSm80INS1_25CollectiveMainloopFwdSm80ILi8ELi1ELb0EN4cute5tupleIJNS5_1CILi128EEENS7_ILi64EEENS7_ILi192EEEEEELi192ENS_10bfloat16_tEfNS_4arch4Sm80ELb1ELb0ELb1ELb1ELb0ELb1ELb1ELb1EEENS1_21CollectiveEpilogueFwdINS6_IJS8_SA_S9_EEENS6_IJNS7_ILi1EEESI_SI_EEESC_SE_Li256ELb1ELb1ELb1ELb0EEENS1_36VarlenDynamicPersistentTileSchedulerILi128ELi64ELi256ELi256ELb1ELb1ELb0ELb1ELb1ELb1EEEEEEEEEvNT_6ParamsE,"ax",@progbits
	.align	128
.text._ZN7cutlass13device_kernelIN5flash19enable_sm80_to_sm89INS1_16FlashAttnFwdSm80INS1_25CollectiveMainloopFwdSm80ILi8ELi1ELb0EN4cute5tupleIJNS5_1CILi128EEENS7_ILi64EEENS7_ILi192EEEEEELi192ENS_10bfloat16_tEfNS_4arch4Sm80ELb1ELb0ELb1ELb1ELb0ELb1ELb1ELb1EEENS1_21CollectiveEpilogueFwdINS6_IJS8_SA_S9_EEENS6_IJNS7_ILi1EEESI_SI_EEESC_SE_Li256ELb1ELb1ELb1ELb0EEENS1_36VarlenDynamicPersistentTileSchedulerILi128ELi64ELi256ELi256ELb1ELb1ELb0ELb1ELb1ELb1EEEEEEEEEvNT_6ParamsE:
        .type           _ZN7cutlass13device_kernelIN5flash19enable_sm80_to_sm89INS1_16FlashAttnFwdSm80INS1_25CollectiveMainloopFwdSm80ILi8ELi1ELb0EN4cute5tupleIJNS5_1CILi128EEENS7_ILi64EEENS7_ILi192EEEEEELi192ENS_10bfloat16_tEfNS_4arch4Sm80ELb1ELb0ELb1ELb1ELb0ELb1ELb1ELb1EEENS1_21CollectiveEpilogueFwdINS6_IJS8_SA_S9_EEENS6_IJNS7_ILi1EEESI_SI_EEESC_SE_Li256ELb1ELb1ELb1ELb0EEENS1_36VarlenDynamicPersistentTileSchedulerILi128ELi64ELi256ELi256ELb1ELb1ELb0ELb1ELb1ELb1EEEEEEEEEvNT_6ParamsE,@function
        .size           _ZN7cutlass13device_kernelIN5flash19enable_sm80_to_sm89INS1_16FlashAttnFwdSm80INS1_25CollectiveMainloopFwdSm80ILi8ELi1ELb0EN4cute5tupleIJNS5_1CILi128EEENS7_ILi64EEENS7_ILi192EEEEEELi192ENS_10bfloat16_tEfNS_4arch4Sm80ELb1ELb0ELb1ELb1ELb0ELb1ELb1ELb1EEENS1_21CollectiveEpilogueFwdINS6_IJS8_SA_S9_EEENS6_IJNS7_ILi1EEESI_SI_EEESC_SE_Li256ELb1ELb1ELb1ELb0EEENS1_36VarlenDynamicPersistentTileSchedulerILi128ELi64ELi256ELi256ELb1ELb1ELb0ELb1ELb1ELb1EEEEEEEEEvNT_6ParamsE,(.L_x_26 - _ZN7cutlass13device_kernelIN5flash19enable_sm80_to_sm89INS1_16FlashAttnFwdSm80INS1_25CollectiveMainloopFwdSm80ILi8ELi1ELb0EN4cute5tupleIJNS5_1CILi128EEENS7_ILi64EEENS7_ILi192EEEEEELi192ENS_10bfloat16_tEfNS_4arch4Sm80ELb1ELb0ELb1ELb1ELb0ELb1ELb1ELb1EEENS1_21CollectiveEpilogueFwdINS6_IJS8_SA_S9_EEENS6_IJNS7_ILi1EEESI_SI_EEESC_SE_Li256ELb1ELb1ELb1ELb0EEENS1_36VarlenDynamicPersistentTileSchedulerILi128ELi64ELi256ELi256ELb1ELb1ELb0ELb1ELb1ELb1EEEEEEEEEvNT_6ParamsE)
        .other          _ZN7cutlass13device_kernelIN5flash19enable_sm80_to_sm89INS1_16FlashAttnFwdSm80INS1_25CollectiveMainloopFwdSm80ILi8ELi1ELb0EN4cute5tupleIJNS5_1CILi128EEENS7_ILi64EEENS7_ILi192EEEEEELi192ENS_10bfloat16_tEfNS_4arch4Sm80ELb1ELb0ELb1ELb1ELb0ELb1ELb1ELb1EEENS1_21CollectiveEpilogueFwdINS6_IJS8_SA_S9_EEENS6_IJNS7_ILi1EEESI_SI_EEESC_SE_Li256ELb1ELb1ELb1ELb0EEENS1_36VarlenDynamicPersistentTileSchedulerILi128ELi64ELi256ELi256ELb1ELb1ELb0ELb1ELb1ELb1EEEEEEEEEvNT_6ParamsE,@"STO_CUDA_ENTRY STV_DEFAULT"
_ZN7cutlass13device_kernelIN5flash19enable_sm80_to_sm89INS1_16FlashAttnFwdSm80INS1_25CollectiveMainloopFwdSm80ILi8ELi1ELb0EN4cute5tupleIJNS5_1CILi128EEENS7_ILi64EEENS7_ILi192EEEEEELi192ENS_10bfloat16_tEfNS_4arch4Sm80ELb1ELb0ELb1ELb1ELb0ELb1ELb1ELb1EEENS1_21CollectiveEpilogueFwdINS6_IJS8_SA_S9_EEENS6_IJNS7_ILi1EEESI_SI_EEESC_SE_Li256ELb1ELb1ELb1ELb0EEENS1_36VarlenDynamicPersistentTileSchedulerILi128ELi64ELi256ELi256ELb1ELb1ELb0ELb1ELb1ELb1EEEEEEEEEvNT_6ParamsE:
[----:B------:R-:W-:Y:S01]  /*0000*/  LDC R1, c[0x0][0x37c] ;  /* 0x0000df00ff017b82 */ /* 0x000fe20000000800 */
[----:B------:R-:W-:Y:S05]  /*0010*/  EXIT ;  /* 0x000000000000794d */ /* 0x000fea0003800000 */
.L_x_8:
        /* <DEDUP_REMOVED lines=14> */
.L_x_26:


//--------------------- .text._ZN7cutlass13device_kernelIN5flash19enable_sm80_to_sm89INS1_16FlashAttnFwdSm80INS1_25CollectiveMainloopFwdSm80ILi8ELi2ELb1EN4cute5tupleIJNS5_1CILi128EEENS7_ILi96EEENS7_ILi192EEEEEELi192ENS_10bfloat16_tEfNS_4arch4Sm80ELb0ELb0ELb1ELb0ELb0ELb0ELb1ELb1EEENS1_21CollectiveEpilogueFwdINS6_IJS8_SA_S9_EEENS6_IJNS7_ILi1EEESI_SI_EEESC_SE_Li256ELb0ELb1ELb1ELb0EEENS1_19SingleTileSchedulerILb0ELb1ELb1ELi128EEEEEEEEEvNT_6ParamsE --------------------------
	.section	.text._ZN7cutlass13device_kernelIN5flash19enable_sm80_to_sm89INS1_16FlashAttnFwdSm80INS1_25CollectiveMainloopFwdSm80ILi8ELi2ELb1EN4cute5tupleIJNS5_1CILi128EEENS7_ILi96EEENS7_ILi192EEEEEELi192ENS_10bfloat16_tEfNS_4arch4Sm80ELb0ELb0ELb1ELb0ELb0ELb0ELb1ELb1EEENS1_21CollectiveEpilogueFwdINS6_IJS8_SA_S9_EEENS6_IJNS7_ILi1EEESI_SI_EEESC_SE_Li256ELb0ELb1ELb1ELb0EEENS1_19SingleTileSchedulerILb0ELb1ELb1ELi128EEEEEEEEEvNT_6ParamsE,"ax",@progbits
	.align	128
.text._ZN7cutlass13device_kernelIN5flash19enable_sm80_to_sm89INS1_16FlashAttnFwdSm80INS1_25CollectiveMainloopFwdSm80ILi8ELi2ELb1EN4cute5tupleIJNS5_1CILi128EEENS7_ILi96EEENS7_ILi192EEEEEELi192ENS_10bfloat16_tEfNS_4arch4Sm80ELb0ELb0ELb1ELb0ELb0ELb0ELb1ELb1EEENS1_21CollectiveEpilogueFwdINS6_IJS8_SA_S9_EEENS6_IJNS7_ILi1EEESI_SI_EEESC_SE_Li256ELb0ELb1ELb1ELb0EEENS1_19SingleTileSchedulerILb0ELb1ELb1ELi128EEEEEEEEEvNT_6ParamsE:
        .type           _ZN7cutlass13device_kernelIN5flash19enable_sm80_to_sm89INS1_16FlashAttnFwdSm80INS1_25CollectiveMainloopFwdSm80ILi8ELi2ELb1EN4cute5tupleIJNS5_1CILi128EEENS7_ILi96EEENS7_ILi192EEEEEELi192ENS_10bfloat16_tEfNS_4arch4Sm80ELb0ELb0ELb1ELb0ELb0ELb0ELb1ELb1EEENS1_21CollectiveEpilogueFwdINS6_IJS8_SA_S9_EEENS6_IJNS7_ILi1EEESI_SI_EEESC_SE_Li256ELb0ELb1ELb1ELb0EEENS1_19SingleTileSchedulerILb0ELb1ELb1ELi128EEEEEEEEEvNT_6ParamsE,@function
        .size           _ZN7cutlass13device_kernelIN5flash19enable_sm80_to_sm89INS1_16FlashAttnFwdSm80INS1_25CollectiveMainloopFwdSm80ILi8ELi2ELb1EN4cute5tupleIJNS5_1CILi128EEENS7_ILi96EEENS7_ILi192EEEEEELi192ENS_10bfloat16_tEfNS_4arch4Sm80ELb0ELb0ELb1ELb0ELb0ELb0ELb1ELb1EEENS1_21CollectiveEpilogueFwdINS6_IJS8_SA_S9_EEENS6_IJNS7_ILi1EEESI_SI_EEESC_SE_Li256ELb0ELb1ELb1ELb0EEENS1_19SingleTileSchedulerILb0ELb1ELb1ELi128EEEEEEEEEvNT_6ParamsE,(.L_x_27 - _ZN7cutlass13device_kernelIN5flash19enable_sm80_to_sm89INS1_16FlashAttnFwdSm80INS1_25CollectiveMainloopFwdSm80ILi8ELi2ELb1EN4cute5tupleIJNS5_1CILi128EEENS7_ILi96EEENS7_ILi192EEEEEELi192ENS_10bfloat16_tEfNS_4arch4Sm80ELb0ELb0ELb1ELb0ELb0ELb0ELb1ELb1EEENS1_21CollectiveEpilogueFwdINS6_IJS8_SA_S9_EEENS6_IJNS7_ILi1EEESI_SI_EEESC_SE_Li256ELb0ELb1ELb1ELb0EEENS1_19SingleTileSchedulerILb0ELb1ELb1ELi128EEEEEEEEEvNT_6ParamsE)
        .other          _ZN7cutlass13device_kernelIN5flash19enable_sm80_to_sm89INS1_16FlashAttnFwdSm80INS1_25CollectiveMainloopFwdSm80ILi8ELi2ELb1EN4cute5tupleIJNS5_1CILi128EEENS7_ILi96EEENS7_ILi192EEEEEELi192ENS_10bfloat16_tEfNS_4arch4Sm80ELb0ELb0ELb1ELb0ELb0ELb0ELb1ELb1EEENS1_21CollectiveEpilogueFwdINS6_IJS8_SA_S9_EEENS6_IJNS7_ILi1EEESI_SI_EEESC_SE_Li256ELb0ELb1ELb1ELb0EEENS1_19SingleTileSchedulerILb0ELb1ELb1ELi128EEEEEEEEEvNT_6ParamsE,@"STO_CUDA_ENTRY STV_DEFAULT"
_ZN7cutlass13device_kernelIN5flash19enable_sm80_to_sm89INS1_16FlashAttnFwdSm80INS1_25CollectiveMainloopFwdSm80ILi8ELi2ELb1EN4cute5tupleIJNS5_1CILi128EEENS7_ILi96EEENS7_ILi192EEEEEELi192ENS_10bfloat16_tEfNS_4arch4Sm80ELb0ELb0ELb1ELb0ELb0ELb0ELb1ELb1EEENS1_21CollectiveEpilogueFwdINS6_IJS8_SA_S9_EEENS6_IJNS7_ILi1EEESI_SI_EEESC_SE_Li256ELb0ELb1ELb1ELb0EEENS1_19SingleTileSchedulerILb0ELb1ELb1ELi128EEEEEEEEEvNT_6ParamsE:
[----:B------:R-:W-:Y:S01]  /*0000*/  LDC R1, c[0x0][0x37c] ;  /* 0x0000df00ff017b82 */ /* 0x000fe20000000800 */
[----:B------:R-:W-:Y:S05]  /*0010*/  EXIT ;  /* 0x000000000000794d */ /* 0x000fea0003800000 */
.L_x_9:
        /* <DEDUP_REMOVED lines=14> */
.L_x_27:


//--------------------- .text._ZN7cutlass13device_kernelIN5flash19enable_sm80_to_sm89INS1_16FlashAttnFwdSm80INS1_25CollectiveMainloopFwdSm80ILi8ELi2ELb0EN4cute5tupleIJNS5_1CILi128EEENS7_ILi64EEENS7_ILi192EEEEEELi192ENS_10bfloat16_tEfNS_4arch4Sm80ELb0ELb0ELb1ELb1ELb0ELb0ELb1ELb1EEENS1_21CollectiveEpilogueFwdINS6_IJS8_SA_S9_EEENS6_IJNS7_ILi1EEESI_SI_EEESC_SE_Li256ELb1ELb1ELb1ELb0EEENS1_36VarlenDynamicPersistentTileSchedulerILi128ELi64ELi256ELi256ELb1ELb1ELb0ELb0ELb1ELb1EEEEEEEEEvNT_6ParamsE --------------------------
	.section	.text._ZN7cutlass13device_kernelIN5flash19enable_sm80_to_sm89INS1_16FlashAttnFwdSm80INS1_25CollectiveMainloopFwdSm80ILi8ELi2ELb0EN4cute5tupleIJNS5_1CILi128EEENS7_ILi64EEENS7_ILi192EEEEEELi192ENS_10bfloat16_tEfNS_4arch4Sm80ELb0ELb0ELb1ELb1ELb0ELb0ELb1ELb1EEENS1_21CollectiveEpilogueFwdINS6_IJS8_SA_S9_EEENS6_IJNS7_ILi1EEESI_SI_EEESC_SE_Li256ELb1ELb1ELb1ELb0EEENS1_36VarlenDynamicPersistentTileSchedulerILi128ELi64ELi256ELi256ELb1ELb1ELb0ELb0ELb1ELb1EEEEEEEEEvNT_6ParamsE,"ax",@progbits
	.align	128
.text._ZN7cutlass13device_kernelIN5flash19enable_sm80_to_sm89INS1_16FlashAttnFwdSm80INS1_25CollectiveMainloopFwdSm80ILi8ELi2ELb0EN4cute5tupleIJNS5_1CILi128EEENS7_ILi64EEENS7_ILi192EEEEEELi192ENS_10bfloat16_tEfNS_4arch4Sm80ELb0ELb0ELb1ELb1ELb0ELb0ELb1ELb1EEENS1_21CollectiveEpilogueFwdINS6_IJS8_SA_S9_EEENS6_IJNS7_ILi1EEESI_SI_EEESC_SE_Li256ELb1ELb1ELb1ELb0EEENS1_36VarlenDynamicPersistentTileSchedulerILi128ELi64ELi256ELi256ELb1ELb1ELb0ELb0ELb1ELb1EEEEEEEEEvNT_6ParamsE:
        .type           _ZN7cutlass13device_kernelIN5flash19enable_sm80_to_sm89INS1_16FlashAttnFwdSm80INS1_25CollectiveMainloopFwdSm80ILi8ELi2ELb0EN4cute5tupleIJNS5_1CILi128EEENS7_ILi64EEENS7_ILi192EEEEEELi192ENS_10bfloat16_tEfNS_4arch4Sm80ELb0ELb0ELb1ELb1ELb0ELb0ELb1ELb1EEENS1_21CollectiveEpilogueFwdINS6_IJS8_SA_S9_EEENS6_IJNS7_ILi1EEESI_SI_EEESC_SE_Li256ELb1ELb1ELb1ELb0EEENS1_36VarlenDynamicPersistentTileSchedulerILi128ELi64ELi256ELi256ELb1ELb1ELb0ELb0ELb1ELb1EEEEEEEEEvNT_6ParamsE,@function
        .size           _ZN7cutlass13device_kernelIN5flash19enable_sm80_to_sm89INS1_16FlashAttnFwdSm80INS1_25CollectiveMainloopFwdSm80ILi8ELi2ELb0EN4cute5tupleIJNS5_1CILi128EEENS7_ILi64EEENS7_ILi192EEEEEELi192ENS_10bfloat16_tEfNS_4arch4Sm80ELb0ELb0ELb1ELb1ELb0ELb0ELb1ELb1EEENS1_21CollectiveEpilogueFwdINS6_IJS8_SA_S9_EEENS6_IJNS7_ILi1EEESI_SI_EEESC_SE_Li256ELb1ELb1ELb1ELb0EEENS1_36VarlenDynamicPersistentTileSchedulerILi128ELi64ELi256ELi256ELb1ELb1ELb0ELb0ELb1ELb1EEEEEEEEEvNT_6ParamsE,(.L_x_28 - _ZN7cutlass13device_kernelIN5flash19enable_sm80_to_sm89INS1_16FlashAttnFwdSm80INS1_25CollectiveMainloopFwdSm80ILi8ELi2ELb0EN4cute5tupleIJNS5_1CILi128EEENS7_ILi64EEENS7_ILi192EEEEEELi192ENS_10bfloat16_tEfNS_4arch4Sm80ELb0ELb0ELb1ELb1ELb0ELb0ELb1ELb1EEENS1_21CollectiveEpilogueFwdINS6_IJS8_SA_S9_EEENS6_IJNS7_ILi1EEESI_SI_EEESC_SE_Li256ELb1ELb1ELb1ELb0EEENS1_36VarlenDynamicPersistentTileSchedulerILi128ELi64ELi256ELi256ELb1ELb1ELb0ELb0ELb1ELb1EEEEEEEEEvNT_6ParamsE)
        .other          _ZN7cutlass13device_kernelIN5flash19enable_sm80_to_sm89INS1_16FlashAttnFwdSm80INS1_25CollectiveMainloopFwdSm80ILi8ELi2ELb0EN4cute5tupleIJNS5_1CILi128EEENS7_ILi64EEENS7_ILi192EEEEEELi192ENS_10bfloat16_tEfNS_4arch4Sm80ELb0ELb0ELb1ELb1ELb0ELb0ELb1ELb1EEENS1_21CollectiveEpilogueFwdINS6_IJS8_SA_S9_EEENS6_IJNS7_ILi1EEESI_SI_EEESC_SE_Li256ELb1ELb1ELb1ELb0EEENS1_36VarlenDynamicPersistentTileSchedulerILi128ELi64ELi256ELi256ELb1ELb1ELb0ELb0ELb1ELb1EEEEEEEEEvNT_6ParamsE,@"STO_CUDA_ENTRY STV_DEFAULT"
_ZN7cutlass13device_kernelIN5flash19enable_sm80_to_sm89INS1_16FlashAttnFwdSm80INS1_25CollectiveMainloopFwdSm80ILi8ELi2ELb0EN4cute5tupleIJNS5_1CILi128EEENS7_ILi64EEENS7_ILi192EEEEEELi192ENS_10bfloat16_tEfNS_4arch4Sm80ELb0ELb0ELb1ELb1ELb0ELb0ELb1ELb1EEENS1_21CollectiveEpilogueFwdINS6_IJS8_SA_S9_EEENS6_IJNS7_ILi1EEESI_SI_EEESC_SE_Li256ELb1ELb1ELb1ELb0EEENS1_36VarlenDynamicPersistentTileSchedulerILi128ELi64ELi256ELi256ELb1ELb1ELb0ELb0ELb1ELb1EEEEEEEEEvNT_6ParamsE:
[----:B------:R-:W-:Y:S01]  /*0000*/  LDC R1, c[0x0][0x37c] ;  /* 0x0000df00ff017b82 */ /* 0x000fe20000000800 */
[----:B------:R-:W-:Y:S05]  /*0010*/  EXIT ;  /* 0x000000000000794d */ /* 0x000fea0003800000 */
.L_x_10:
        /* <DEDUP_REMOVED lines=14> */
.L_x_28:


//--------------------- .text._ZN7cutlass13device_kernelIN5flash19enable_sm80_to_sm89INS1_16FlashAttnFwdSm80INS1_25CollectiveMainloopFwdSm80ILi8ELi2ELb0EN4cute5tupleIJNS5_1CILi128EEENS7_ILi64EEENS7_ILi192EEEEEELi192ENS_10bfloat16_tEfNS_4arch4Sm80ELb0ELb0ELb1ELb1ELb0ELb1ELb1ELb1EEENS1_21CollectiveEpilogueFwdINS6_IJS8_SA_S9_EEENS6_IJNS7_ILi1EEESI_SI_EEESC_SE_Li256ELb1ELb1ELb1ELb0EEENS1_36VarlenDynamicPersistentTileSchedulerILi128ELi64ELi256ELi256ELb1ELb1ELb0ELb0ELb1ELb1EEEEEEEEEvNT_6ParamsE --------------------------
	.section	.text._ZN7cutlass13device_kernelIN5flash19enable_sm80_to_sm89INS1_16FlashAttnFwdSm80INS1_25CollectiveMainloopFwdSm80ILi8ELi2ELb0EN4cute5tupleIJNS5_1CILi128EEENS7_ILi64EEENS7_ILi192EEEEEELi192ENS_10bfloat16_tEfNS_4arch4Sm80ELb0ELb0ELb1ELb1ELb0ELb1ELb1ELb1EEENS1_21CollectiveEpilogueFwdINS6_IJS8_SA_S9_EEENS6_IJNS7_ILi1EEESI_SI_EEESC_SE_Li256ELb1ELb1ELb1ELb0EEENS1_36VarlenDynamicPersistentTileSchedulerILi128ELi64ELi256ELi256ELb1ELb1ELb0ELb0ELb1ELb1EEEEEEEEEvNT_6ParamsE,"ax",@progbits
	.align	128
.text._ZN7cutlass13device_kernelIN5flash19enable_sm80_to_sm89INS1_16FlashAttnFwdSm80INS1_25CollectiveMainloopFwdSm80ILi8ELi2ELb0EN4cute5tupleIJNS5_1CILi128EEENS7_ILi64EEENS7_ILi192EEEEEELi192ENS_10bfloat16_tEfNS_4arch4Sm80ELb0ELb0ELb1ELb1ELb0ELb1ELb1ELb1EEENS1_21CollectiveEpilogueFwdINS6_IJS8_SA_S9_EEENS6_IJNS7_ILi1EEESI_SI_EEESC_SE_Li256ELb1ELb1ELb1ELb0EEENS1_36VarlenDynamicPersistentTileSchedulerILi128ELi64ELi256ELi256ELb1ELb1ELb0ELb0ELb1ELb1EEEEEEEEEvNT_6ParamsE:
        .type           _ZN7cutlass13device_kernelIN5flash19enable_sm80_to_sm89INS1_16FlashAttnFwdSm80INS1_25CollectiveMainloopFwdSm80ILi8ELi2ELb0EN4cute5tupleIJNS5_1CILi128EEENS7_ILi64EEENS7_ILi192EEEEEELi192ENS_10bfloat16_tEfNS_4arch4Sm80ELb0ELb0ELb1ELb1ELb0ELb1ELb1ELb1EEENS1_21CollectiveEpilogueFwdINS6_IJS8_SA_S9_EEENS6_IJNS7_ILi1EEESI_SI_EEESC_SE_Li256ELb1ELb1ELb1ELb0EEENS1_36VarlenDynamicPersistentTileSchedulerILi128ELi64ELi256ELi256ELb1ELb1ELb0ELb0ELb1ELb1EEEEEEEEEvNT_6ParamsE,@function
        .size           _ZN7cutlass13device_kernelIN5flash19enable_sm80_to_sm89INS1_16FlashAttnFwdSm80INS1_25CollectiveMainloopFwdSm80ILi8ELi2ELb0EN4cute5tupleIJNS5_1CILi128EEENS7_ILi64EEENS7_ILi192EEEEEELi192ENS_10bfloat16_tEfNS_4arch4Sm80ELb0ELb0ELb1ELb1ELb0ELb1ELb1ELb1EEENS1_21CollectiveEpilogueFwdINS6_IJS8_SA_S9_EEENS6_IJNS7_ILi1EEESI_SI_EEESC_SE_Li256ELb1ELb1ELb1ELb0EEENS1_36VarlenDynamicPersistentTileSchedulerILi128ELi64ELi256ELi256ELb1ELb1ELb0ELb0ELb1ELb1EEEEEEEEEvNT_6ParamsE,(.L_x_29 - _ZN7cutlass13device_kernelIN5flash19enable_sm80_to_sm89INS1_16FlashAttnFwdSm80INS1_25CollectiveMainloopFwdSm80ILi8ELi2ELb0EN4cute5tupleIJNS5_1CILi128EEENS7_ILi64EEENS7_ILi192EEEEEELi192ENS_10bfloat16_tEfNS_4arch4Sm80ELb0ELb0ELb1ELb1ELb0ELb1ELb1ELb1EEENS1_21CollectiveEpilogueFwdINS6_IJS8_SA_S9_EEENS6_IJNS7_ILi1EEESI_SI_EEESC_SE_Li256ELb1ELb1ELb1ELb0EEENS1_36VarlenDynamicPersistentTileSchedulerILi128ELi64ELi256ELi256ELb1ELb1ELb0ELb0ELb1ELb1EEEEEEEEEvNT_6ParamsE)
        .other          _ZN7cutlass13device_kernelIN5flash19enable_sm80_to_sm89INS1_16FlashAttnFwdSm80INS1_25CollectiveMainloopFwdSm80ILi8ELi2ELb0EN4cute5tupleIJNS5_1CILi128EEENS7_ILi64EEENS7_ILi192EEEEEELi192ENS_10bfloat16_tEfNS_4arch4Sm80ELb0ELb0ELb1ELb1ELb0ELb1ELb1ELb1EEENS1_21CollectiveEpilogueFwdINS6_IJS8_SA_S9_EEENS6_IJNS7_ILi1EEESI_SI_EEESC_SE_Li256ELb1ELb1ELb1ELb0EEENS1_36VarlenDynamicPersistentTileSchedulerILi128ELi64ELi256ELi256ELb1ELb1ELb0ELb0ELb1ELb1EEEEEEEEEvNT_6ParamsE,@"STO_CUDA_ENTRY STV_DEFAULT"
_ZN7cutlass13device_kernelIN5flash19enable_sm80_to_sm89INS1_16FlashAttnFwdSm80INS1_25CollectiveMainloopFwdSm80ILi8ELi2ELb0EN4cute5tupleIJNS5_1CILi128EEENS7_ILi64EEENS7_ILi192EEEEEELi192ENS_10bfloat16_tEfNS_4arch4Sm80ELb0ELb0ELb1ELb1ELb0ELb1ELb1ELb1EEENS1_21CollectiveEpilogueFwdINS6_IJS8_SA_S9_EEENS6_IJNS7_ILi1EEESI_SI_EEESC_SE_Li256ELb1ELb1ELb1ELb0EEENS1_36VarlenDynamicPersistentTileSchedulerILi128ELi64ELi256ELi256ELb1ELb1ELb0ELb0ELb1ELb1EEEEEEEEEvNT_6ParamsE:
[----:B------:R-:W-:Y:S01]  /*0000*/  LDC R1, c[0x0][0x37c] ;  /* 0x0000df00ff017b82 */ /* 0x000fe20000000800 */
[----:B------:R-:W-:Y:S05]  /*0010*/  EXIT ;  /* 0x000000000000794d */ /* 0x000fea0003800000 */
.L_x_11:
        /* <DEDUP_REMOVED lines=14> */
.L_x_29:


//--------------------- .text._ZN7cutlass13device_kernelIN5flash19enable_sm80_to_sm89INS1_16FlashAttnFwdSm80INS1_25CollectiveMainloopFwdSm80ILi8ELi2ELb0EN4cute5tupleIJNS5_1CILi128EEENS7_ILi64EEENS7_ILi192EEEEEELi192ENS_10bfloat16_tEfNS_4arch4Sm80ELb0ELb1ELb1ELb0ELb0ELb0ELb1ELb1EEENS1_21CollectiveEpilogueFwdINS6_IJS8_SA_S9_EEENS6_IJNS7_ILi1EEESI_SI_EEESC_SE_Li256ELb0ELb1ELb1ELb0EEENS1_19SingleTileSchedulerILb0ELb1ELb1ELi128EEEEEEEEEvNT_6ParamsE --------------------------
	.section	.text._ZN7cutlass13device_kernelIN5flash19enable_sm80_to_sm89INS1_16FlashAttnFwdSm80INS1_25CollectiveMainloopFwdSm80ILi8ELi2ELb0EN4cute5tupleIJNS5_1CILi128EEENS7_ILi64EEENS7_ILi192EEEEEELi192ENS_10bfloat16_tEfNS_4arch4Sm80ELb0ELb1ELb1ELb0ELb0ELb0ELb1ELb1EEENS1_21CollectiveEpilogueFwdINS6_IJS8_SA_S9_EEENS6_IJNS7_ILi1EEESI_SI_EEESC_SE_Li256ELb0ELb1ELb1ELb0EEENS1_19SingleTileSchedulerILb0ELb1ELb1ELi128EEEEEEEEEvNT_6ParamsE,"ax",@progbits
	.align	128
.text._ZN7cutlass13device_kernelIN5flash19enable_sm80_to_sm89INS1_16FlashAttnFwdSm80INS1_25CollectiveMainloopFwdSm80ILi8ELi2ELb0EN4cute5tupleIJNS5_1CILi128EEENS7_ILi64EEENS7_ILi192EEEEEELi192ENS_10bfloat16_tEfNS_4arch4Sm80ELb0ELb1ELb1ELb0ELb0ELb0ELb1ELb1EEENS1_21CollectiveEpilogueFwdINS6_IJS8_SA_S9_EEENS6_IJNS7_ILi1EEESI_SI_EEESC_SE_Li256ELb0ELb1ELb1ELb0EEENS1_19SingleTileSchedulerILb0ELb1ELb1ELi128EEEEEEEEEvNT_6ParamsE:
        .type           _ZN7cutlass13device_kernelIN5flash19enable_sm80_to_sm89INS1_16FlashAttnFwdSm80INS1_25CollectiveMainloopFwdSm80ILi8ELi2ELb0EN4cute5tupleIJNS5_1CILi128EEENS7_ILi64EEENS7_ILi192EEEEEELi192ENS_10bfloat16_tEfNS_4arch4Sm80ELb0ELb1ELb1ELb0ELb0ELb0ELb1ELb1EEENS1_21CollectiveEpilogueFwdINS6_IJS8_SA_S9_EEENS6_IJNS7_ILi1EEESI_SI_EEESC_SE_Li256ELb0ELb1ELb1ELb0EEENS1_19SingleTileSchedulerILb0ELb1ELb1ELi128EEEEEEEEEvNT_6ParamsE,@function
        .size           _ZN7cutlass13device_kernelIN5flash19enable_sm80_to_sm89INS1_16FlashAttnFwdSm80INS1_25CollectiveMainloopFwdSm80ILi8ELi2ELb0EN4cute5tupleIJNS5_1CILi128EEENS7_ILi64EEENS7_ILi192EEEEEELi192ENS_10bfloat16_tEfNS_4arch4Sm80ELb0ELb1ELb1ELb0ELb0ELb0ELb1ELb1EEENS1_21CollectiveEpilogueFwdINS6_IJS8_SA_S9_EEENS6_IJNS7_ILi1EEESI_SI_EEESC_SE_Li256ELb0ELb1ELb1ELb0EEENS1_19SingleTileSchedulerILb0ELb1ELb1ELi128EEEEEEEEEvNT_6ParamsE,(.L_x_30 - _ZN7cutlass13device_kernelIN5flash19enable_sm80_to_sm89INS1_16FlashAttnFwdSm80INS1_25CollectiveMainloopFwdSm80ILi8ELi2ELb0EN4cute5tupleIJNS5_1CILi128EEENS7_ILi64EEENS7_ILi192EEEEEELi192ENS_10bfloat16_tEfNS_4arch4Sm80ELb0ELb1ELb1ELb0ELb0ELb0ELb1ELb1EEENS1_21CollectiveEpilogueFwdINS6_IJS8_SA_S9_EEENS6_IJNS7_ILi1EEESI_SI_EEESC_SE_Li256ELb0ELb1ELb1ELb0EEENS1_19SingleTileSchedulerILb0ELb1ELb1ELi128EEEEEEEEEvNT_6ParamsE)
        .other          _ZN7cutlass13device_kernelIN5flash19enable_sm80_to_sm89INS1_16FlashAttnFwdSm80INS1_25CollectiveMainloopFwdSm80ILi8ELi2ELb0EN4cute5tupleIJNS5_1CILi128EEENS7_ILi64EEENS7_ILi192EEEEEELi192ENS_10bfloat16_tEfNS_4arch4Sm80ELb0ELb1ELb1ELb0ELb0ELb0ELb1ELb1EEENS1_21CollectiveEpilogueFwdINS6_IJS8_SA_S9_EEENS6_IJNS7_ILi1EEESI_SI_EEESC_SE_Li256ELb0ELb1ELb1ELb0EEENS1_19SingleTileSchedulerILb0ELb1ELb1ELi128EEEEEEEEEvNT_6ParamsE,@"STO_CUDA_ENTRY STV_DEFAULT"
_ZN7cutlass13device_kernelIN5flash19enable_sm80_to_sm89INS1_16FlashAttnFwdSm80INS1_25CollectiveMainloopFwdSm80ILi8ELi2ELb0EN4cute5tupleIJNS5_1CILi128EEENS7_ILi64EEENS7_ILi192EEEEEELi192ENS_10bfloat16_tEfNS_4arch4Sm80ELb0ELb1ELb1ELb0ELb0ELb0ELb1ELb1EEENS1_21CollectiveEpilogueFwdINS6_IJS8_SA_S9_EEENS6_IJNS7_ILi1EEESI_SI_EEESC_SE_Li256ELb0ELb1ELb1ELb0EEENS1_19SingleTileSchedulerILb0ELb1ELb1ELi128EEEEEEEEEvNT_6ParamsE:
[----:B------:R-:W-:Y:S01]  /*0000*/  LDC R1, c[0x0][0x37c] ;  /* 0x0000df00ff017b82 */ /* 0x000fe20000000800 */
[----:B------:R-:W-:Y:S05]  /*0010*/  EXIT ;  /* 0x000000000000794d */ /* 0x000fea0003800000 */
.L_x_12:
        /* <DEDUP_REMOVED lines=14> */
.L_x_30:


//--------------------- .text._ZN7cutlass13device_kernelIN5flash19enable_sm80_to_sm89INS1_16FlashAttnFwdSm80INS1_25CollectiveMainloopFwdSm80ILi8ELi2ELb0EN4cute5tupleIJNS5_1CILi128EEENS7_ILi64EEENS7_ILi192EEEEEELi192ENS_10bfloat16_tEfNS_4arch4Sm80ELb0ELb1ELb1ELb1ELb0ELb0ELb1ELb1EEENS1_21CollectiveEpilogueFwdINS6_IJS8_SA_S9_EEENS6_IJNS7_ILi1EEESI_SI_EEESC_SE_Li256ELb1ELb1ELb1ELb0EEENS1_36VarlenDynamicPersistentTileSchedulerILi128ELi64ELi256ELi256ELb1ELb1ELb0ELb1ELb0ELb1EEEEEEEEEvNT_6ParamsE --------------------------
	.section	.text._ZN7cutlass13device_kernelIN5flash19enable_sm80_to_sm89INS1_16FlashAttnFwdSm80INS1_25CollectiveMainloopFwdSm80ILi8ELi2ELb0EN4cute5tupleIJNS5_1CILi128EEENS7_ILi64EEENS7_ILi192EEEEEELi192ENS_10bfloat16_tEfNS_4arch4Sm80ELb0ELb1ELb1ELb1ELb0ELb0ELb1ELb1EEENS1_21CollectiveEpilogueFwdINS6_IJS8_SA_S9_EEENS6_IJNS7_ILi1EEESI_SI_EEESC_SE_Li256ELb1ELb1ELb1ELb0EEENS1_36VarlenDynamicPersistentTileSchedulerILi128ELi64ELi256ELi256ELb1ELb1ELb0ELb1ELb0ELb1EEEEEEEEEvNT_6ParamsE,"ax",@progbits
	.align	128
.text._ZN7cutlass13device_kernelIN5flash19enable_sm80_to_sm89INS1_16FlashAttnFwdSm80INS1_25CollectiveMainloopFwdSm80ILi8ELi2ELb0EN4cute5tupleIJNS5_1CILi128EEENS7_ILi64EEENS7_ILi192EEEEEELi192ENS_10bfloat16_tEfNS_4arch4Sm80ELb0ELb1ELb1ELb1ELb0ELb0ELb1ELb1EEENS1_21CollectiveEpilogueFwdINS6_IJS8_SA_S9_EEENS6_IJNS7_ILi1EEESI_SI_EEESC_SE_Li256ELb1ELb1ELb1ELb0EEENS1_36VarlenDynamicPersistentTileSchedulerILi128ELi64ELi256ELi256ELb1ELb1ELb0ELb1ELb0ELb1EEEEEEEEEvNT_6ParamsE:
        .type           _ZN7cutlass13device_kernelIN5flash19enable_sm80_to_sm89INS1_16FlashAttnFwdSm80INS1_25CollectiveMainloopFwdSm80ILi8ELi2ELb0EN4cute5tupleIJNS5_1CILi128EEENS7_ILi64EEENS7_ILi192EEEEEELi192ENS_10bfloat16_tEfNS_4arch4Sm80ELb0ELb1ELb1ELb1ELb0ELb0ELb1ELb1EEENS1_21CollectiveEpilogueFwdINS6_IJS8_SA_S9_EEENS6_IJNS7_ILi1EEESI_SI_EEESC_SE_Li256ELb1ELb1ELb1ELb0EEENS1_36VarlenDynamicPersistentTileSchedulerILi128ELi64ELi256ELi256ELb1ELb1ELb0ELb1ELb0ELb1EEEEEEEEEvNT_6ParamsE,@function
        .size           _ZN7cutlass13device_kernelIN5flash19enable_sm80_to_sm89INS1_16FlashAttnFwdSm80INS1_25CollectiveMainloopFwdSm80ILi8ELi2ELb0EN4cute5tupleIJNS5_1CILi128EEENS7_ILi64EEENS7_ILi192EEEEEELi192ENS_10bfloat16_tEfNS_4arch4Sm80ELb0ELb1ELb1ELb1ELb0ELb0ELb1ELb1EEENS1_21CollectiveEpilogueFwdINS6_IJS8_SA_S9_EEENS6_IJNS7_ILi1EEESI_SI_EEESC_SE_Li256ELb1ELb1ELb1ELb0EEENS1_36VarlenDynamicPersistentTileSchedulerILi128ELi64ELi256ELi256ELb1ELb1ELb0ELb1ELb0ELb1EEEEEEEEEvNT_6ParamsE,(.L_x_31 - _ZN7cutlass13device_kernelIN5flash19enable_sm80_to_sm89INS1_16FlashAttnFwdSm80INS1_25CollectiveMainloopFwdSm80ILi8ELi2ELb0EN4cute5tupleIJNS5_1CILi128EEENS7_ILi64EEENS7_ILi192EEEEEELi192ENS_10bfloat16_tEfNS_4arch4Sm80ELb0ELb1ELb1ELb1ELb0ELb0ELb1ELb1EEENS1_21CollectiveEpilogueFwdINS6_IJS8_SA_S9_EEENS6_IJNS7_ILi1EEESI_SI_EEESC_SE_Li256ELb1ELb1ELb1ELb0EEENS1_36VarlenDynamicPersistentTileSchedulerILi128ELi64ELi256ELi256ELb1ELb1ELb0ELb1ELb0ELb1EEEEEEEEEvNT_6ParamsE)
        .other          _ZN7cutlass13device_kernelIN5flash19enable_sm80_to_sm89INS1_16FlashAttnFwdSm80INS1_25CollectiveMainloopFwdSm80ILi8ELi2ELb0EN4cute5tupleIJNS5_1CILi128EEENS7_ILi64EEENS7_ILi192EEEEEELi192ENS_10bfloat16_tEfNS_4arch4Sm80ELb0ELb1ELb1ELb1ELb0ELb0ELb1ELb1EEENS1_21CollectiveEpilogueFwdINS6_IJS8_SA_S9_EEENS6_IJNS7_ILi1EEESI_SI_EEESC_SE_Li256ELb1ELb1ELb1ELb0EEENS1_36VarlenDynamicPersistentTileSchedulerILi128ELi64ELi256ELi256ELb1ELb1ELb0ELb1ELb0ELb1EEEEEEEEEvNT_6ParamsE,@"STO_CUDA_ENTRY STV_DEFAULT"
_ZN7cutlass13device_kernelIN5flash19enable_sm80_to_sm89INS1_16FlashAttnFwdSm80INS1_25CollectiveMainloopFwdSm80ILi8ELi2ELb0EN4cute5tupleIJNS5_1CILi128EEENS7_ILi64EEENS7_ILi192EEEEEELi192ENS_10bfloat16_tEfNS_4arch4Sm80ELb0ELb1ELb1ELb1ELb0ELb0ELb1ELb1EEENS1_21CollectiveEpilogueFwdINS6_IJS8_SA_S9_EEENS6_IJNS7_ILi1EEESI_SI_EEESC_SE_Li256ELb1ELb1ELb1ELb0EEENS1_36VarlenDynamicPersistentTileSchedulerILi128ELi64ELi256ELi256ELb1ELb1ELb0ELb1ELb0ELb1EEEEEEEEEvNT_6ParamsE:
[----:B------:R-:W-:Y:S01]  /*0000*/  LDC R1, c[0x0][0x37c] ;  /* 0x0000df00ff017b82 */ /* 0x000fe20000000800 */
[----:B------:R-:W-:Y:S05]  /*0010*/  EXIT ;  /* 0x000000000000794d */ /* 0x000fea0003800000 */
.L_x_13:
        /* <DEDUP_REMOVED lines=14> */
.L_x_31:


//--------------------- .text._ZN7cutlass13device_kernelIN5flash19enable_sm80_to_sm89INS1_16FlashAttnFwdSm80INS1_25CollectiveMainloopFwdSm80ILi8ELi2ELb0EN4cute5tupleIJNS5_1CILi128EEENS7_ILi64EEENS7_ILi192EEEEEELi192ENS_10bfloat16_tEfNS_4arch4Sm80ELb0ELb1ELb1ELb1ELb0ELb1ELb1ELb1EEENS1_21CollectiveEpilogueFwdINS6_IJS8_SA_S9_EEENS6_IJNS7_ILi1EEESI_SI_EEESC_SE_Li256ELb1ELb1ELb1ELb0EEENS1_36VarlenDynamicPersistentTileSchedulerILi128ELi64ELi256ELi256ELb1ELb1ELb0ELb1ELb0ELb1EEEEEEEEEvNT_6ParamsE --------------------------
	.section	.text._ZN7cutlass13device_kernelIN5flash19enable_sm80_to_sm89INS1_16FlashAttnFwdSm80INS1_25CollectiveMainloopFwdSm80ILi8ELi2ELb0EN4cute5tupleIJNS5_1CILi128EEENS7_ILi64EEENS7_ILi192EEEEEELi192ENS_10bfloat16_tEfNS_4arch4Sm80ELb0ELb1ELb1ELb1ELb0ELb1ELb1ELb1EEENS1_21CollectiveEpilogueFwdINS6_IJS8_SA_S9_EEENS6_IJNS7_ILi1EEESI_SI_EEESC_SE_Li256ELb1ELb1ELb1ELb0EEENS1_36VarlenDynamicPersistentTileSchedulerILi128ELi64ELi256ELi256ELb1ELb1ELb0ELb1ELb0ELb1EEEEEEEEEvNT_6ParamsE,"ax",@progbits
	.align	128
.text._ZN7cutlass13device_kernelIN5flash19enable_sm80_to_sm89INS1_16FlashAttnFwdSm80INS1_25CollectiveMainloopFwdSm80ILi8ELi2ELb0EN4cute5tupleIJNS5_1CILi128EEENS7_ILi64EEENS7_ILi192EEEEEELi192ENS_10bfloat16_tEfNS_4arch4Sm80ELb0ELb1ELb1ELb1ELb0ELb1ELb1ELb1EEENS1_21CollectiveEpilogueFwdINS6_IJS8_SA_S9_EEENS6_IJNS7_ILi1EEESI_SI_EEESC_SE_Li256ELb1ELb1ELb1ELb0EEENS1_36VarlenDynamicPersistentTileSchedulerILi128ELi64ELi256ELi256ELb1ELb1ELb0ELb1ELb0ELb1EEEEEEEEEvNT_6ParamsE:
        .type           _ZN7cutlass13device_kernelIN5flash19enable_sm80_to_sm89INS1_16FlashAttnFwdSm80INS1_25CollectiveMainloopFwdSm80ILi8ELi2ELb0EN4cute5tupleIJNS5_1CILi128EEENS7_ILi64EEENS7_ILi192EEEEEELi192ENS_10bfloat16_tEfNS_4arch4Sm80ELb0ELb1ELb1ELb1ELb0ELb1ELb1ELb1EEENS1_21CollectiveEpilogueFwdINS6_IJS8_SA_S9_EEENS6_IJNS7_ILi1EEESI_SI_EEESC_SE_Li256ELb1ELb1ELb1ELb0EEENS1_36VarlenDynamicPersistentTileSchedulerILi128ELi64ELi256ELi256ELb1ELb1ELb0ELb1ELb0ELb1EEEEEEEEEvNT_6ParamsE,@function
        .size           _ZN7cutlass13device_kernelIN5flash19enable_sm80_to_sm89INS1_16FlashAttnFwdSm80INS1_25CollectiveMainloopFwdSm80ILi8ELi2ELb0EN4cute5tupleIJNS5_1CILi128EEENS7_ILi64EEENS7_ILi192EEEEEELi192ENS_10bfloat16_tEfNS_4arch4Sm80ELb0ELb1ELb1ELb1ELb0ELb1ELb1ELb1EEENS1_21CollectiveEpilogueFwdINS6_IJS8_SA_S9_EEENS6_IJNS7_ILi1EEESI_SI_EEESC_SE_Li256ELb1ELb1ELb1ELb0EEENS1_36VarlenDynamicPersistentTileSchedulerILi128ELi64ELi256ELi256ELb1ELb1ELb0ELb1ELb0ELb1EEEEEEEEEvNT_6ParamsE,(.L_x_32 - _ZN7cutlass13device_kernelIN5flash19enable_sm80_to_sm89INS1_16FlashAttnFwdSm80INS1_25CollectiveMainloopFwdSm80ILi8ELi2ELb0EN4cute5tupleIJNS5_1CILi128EEENS7_ILi64EEENS7_ILi192EEEEEELi192ENS_10bfloat16_tEfNS_4arch4Sm80ELb0ELb1ELb1ELb1ELb0ELb1ELb1ELb1EEENS1_21CollectiveEpilogueFwdINS6_IJS8_SA_S9_EEENS6_IJNS7_ILi1EEESI_SI_EEESC_SE_Li256ELb1ELb1ELb1ELb0EEENS1_36VarlenDynamicPersistentTileSchedulerILi128ELi64ELi256ELi256ELb1ELb1ELb0ELb1ELb0ELb1EEEEEEEEEvNT_6ParamsE)
        .other          _ZN7cutlass13device_kernelIN5flash19enable_sm80_to_sm89INS1_16FlashAttnFwdSm80INS1_25CollectiveMainloopFwdSm80ILi8ELi2ELb0EN4cute5tupleIJNS5_1CILi128EEENS7_ILi64EEENS7_ILi192EEEEEELi192ENS_10bfloat16_tEfNS_4arch4Sm80ELb0ELb1ELb1ELb1ELb0ELb1ELb1ELb1EEENS1_21CollectiveEpilogueFwdINS6_IJS8_SA_S9_EEENS6_IJNS7_ILi1EEESI_SI_EEESC_SE_Li256ELb1ELb1ELb1ELb0EEENS1_36VarlenDynamicPersistentTileSchedulerILi128ELi64ELi256ELi256ELb1ELb1ELb0ELb1ELb0ELb1EEEEEEEEEvNT_6ParamsE,@"STO_CUDA_ENTRY STV_DEFAULT"
_ZN7cutlass13device_kernelIN5flash19enable_sm80_to_sm89INS1_16FlashAttnFwdSm80INS1_25CollectiveMainloopFwdSm80ILi8ELi2ELb0EN4cute5tupleIJNS5_1CILi128EEENS7_ILi64EEENS7_ILi192EEEEEELi192ENS_10bfloat16_tEfNS_4arch4Sm80ELb0ELb1ELb1ELb1ELb0ELb1ELb1ELb1EEENS1_21CollectiveEpilogueFwdINS6_IJS8_SA_S9_EEENS6_IJNS7_ILi1EEESI_SI_EEESC_SE_Li256ELb1ELb1ELb1ELb0EEENS1_36VarlenDynamicPersistentTileSchedulerILi128ELi64ELi256ELi256ELb1ELb1ELb0ELb1ELb0ELb1EEEEEEEEEvNT_6ParamsE:
[----:B------:R-:W-:Y:S01]  /*0000*/  LDC R1, c[0x0][0x37c] ;  /* 0x0000df00ff017b82 */ /* 0x000fe20000000800 */
[----:B------:R-:W-:Y:S05]  /*0010*/  EXIT ;  /* 0x000000000000794d */ /* 0x000fea0003800000 */
.L_x_14:
        /* <DEDUP_REMOVED lines=14> */
.L_x_32:


//--------------------- .text._ZN7cutlass13device_kernelIN5flash19enable_sm80_to_sm89INS1_16FlashAttnFwdSm80INS1_25CollectiveMainloopFwdSm80ILi8ELi2ELb1EN4cute5tupleIJNS5_1CILi128EEENS7_ILi96EEENS7_ILi192EEEEEELi192ENS_10bfloat16_tEfNS_4arch4Sm80ELb1ELb0ELb1ELb0ELb0ELb0ELb1ELb1EEENS1_21CollectiveEpilogueFwdINS6_IJS8_SA_S9_EEENS6_IJNS7_ILi1EEESI_SI_EEESC_SE_Li256ELb0ELb1ELb1ELb0EEENS1_30DynamicPersistentTileSchedulerILi256ELi256ELb1ELb1ELb0EEEEEEEEEvNT_6ParamsE --------------------------
	.section	.text._ZN7cutlass13device_kernelIN5flash19enable_sm80_to_sm89INS1_16FlashAttnFwdSm80INS1_25CollectiveMainloopFwdSm80ILi8ELi2ELb1EN4cute5tupleIJNS5_1CILi128EEENS7_ILi96EEENS7_ILi192EEEEEELi192ENS_10bfloat16_tEfNS_4arch4Sm80ELb1ELb0ELb1ELb0ELb0ELb0ELb1ELb1EEENS1_21CollectiveEpilogueFwdINS6_IJS8_SA_S9_EEENS6_IJNS7_ILi1EEESI_SI_EEESC_SE_Li256ELb0ELb1ELb1ELb0EEENS1_30DynamicPersistentTileSchedulerILi256ELi256ELb1ELb1ELb0EEEEEEEEEvNT_6ParamsE,"ax",@progbits
	.align	128
.text._ZN7cutlass13device_kernelIN5flash19enable_sm80_to_sm89INS1_16FlashAttnFwdSm80INS1_25CollectiveMainloopFwdSm80ILi8ELi2ELb1EN4cute5tupleIJNS5_1CILi128EEENS7_ILi96EEENS7_ILi192EEEEEELi192ENS_10bfloat16_tEfNS_4arch4Sm80ELb1ELb0ELb1ELb0ELb0ELb0ELb1ELb1EEENS1_21CollectiveEpilogueFwdINS6_IJS8_SA_S9_EEENS6_IJNS7_ILi1EEESI_SI_EEESC_SE_Li256ELb0ELb1ELb1ELb0EEENS1_30DynamicPersistentTileSchedulerILi256ELi256ELb1ELb1ELb0EEEEEEEEEvNT_6ParamsE:
        .type           _ZN7cutlass13device_kernelIN5flash19enable_sm80_to_sm89INS1_16FlashAttnFwdSm80INS1_25CollectiveMainloopFwdSm80ILi8ELi2ELb1EN4cute5tupleIJNS5_1CILi128EEENS7_ILi96EEENS7_ILi192EEEEEELi192ENS_10bfloat16_tEfNS_4arch4Sm80ELb1ELb0ELb1ELb0ELb0ELb0ELb1ELb1EEENS1_21CollectiveEpilogueFwdINS6_IJS8_SA_S9_EEENS6_IJNS7_ILi1EEESI_SI_EEESC_SE_Li256ELb0ELb1ELb1ELb0EEENS1_30DynamicPersistentTileSchedulerILi256ELi256ELb1ELb1ELb0EEEEEEEEEvNT_6ParamsE,@function
        .size           _ZN7cutlass13device_kernelIN5flash19enable_sm80_to_sm89INS1_16FlashAttnFwdSm80INS1_25CollectiveMainloopFwdSm80ILi8ELi2ELb1EN4cute5tupleIJNS5_1CILi128EEENS7_ILi96EEENS7_ILi192EEEEEELi192ENS_10bfloat16_tEfNS_4arch4Sm80ELb1ELb0ELb1ELb0ELb0ELb0ELb1ELb1EEENS1_21CollectiveEpilogueFwdINS6_IJS8_SA_S9_EEENS6_IJNS7_ILi1EEESI_SI_EEESC_SE_Li256ELb0ELb1ELb1ELb0EEENS1_30DynamicPersistentTileSchedulerILi256ELi256ELb1ELb1ELb0EEEEEEEEEvNT_6ParamsE,(.L_x_33 - _ZN7cutlass13device_kernelIN5flash19enable_sm80_to_sm89INS1_16FlashAttnFwdSm80INS1_25CollectiveMainloopFwdSm80ILi8ELi2ELb1EN4cute5tupleIJNS5_1CILi128EEENS7_ILi96EEENS7_ILi192EEEEEELi192ENS_10bfloat16_tEfNS_4arch4Sm80ELb1ELb0ELb1ELb0ELb0ELb0ELb1ELb1EEENS1_21CollectiveEpilogueFwdINS6_IJS8_SA_S9_EEENS6_IJNS7_ILi1EEESI_SI_EEESC_SE_Li256ELb0ELb1ELb1ELb0EEENS1_30DynamicPersistentTileSchedulerILi256ELi256ELb1ELb1ELb0EEEEEEEEEvNT_6ParamsE)
        .other          _ZN7cutlass13device_kernelIN5flash19enable_sm80_to_sm89INS1_16FlashAttnFwdSm80INS1_25CollectiveMainloopFwdSm80ILi8ELi2ELb1EN4cute5tupleIJNS5_1CILi128EEENS7_ILi96EEENS7_ILi192EEEEEELi192ENS_10bfloat16_tEfNS_4arch4Sm80ELb1ELb0ELb1ELb0ELb0ELb0ELb1ELb1EEENS1_21CollectiveEpilogueFwdINS6_IJS8_SA_S9_EEENS6_IJNS7_ILi1EEESI_SI_EEESC_SE_Li256ELb0ELb1ELb1ELb0EEENS1_30DynamicPersistentTileSchedulerILi256ELi256ELb1ELb1ELb0EEEEEEEEEvNT_6ParamsE,@"STO_CUDA_ENTRY STV_DEFAULT"
_ZN7cutlass13device_kernelIN5flash19enable_sm80_to_sm89INS1_16FlashAttnFwdSm80INS1_25CollectiveMainloopFwdSm80ILi8ELi2ELb1EN4cute5tupleIJNS5_1CILi128EEENS7_ILi96EEENS7_ILi192EEEEEELi192ENS_10bfloat16_tEfNS_4arch4Sm80ELb1ELb0ELb1ELb0ELb0ELb0ELb1ELb1EEENS1_21CollectiveEpilogueFwdINS6_IJS8_SA_S9_EEENS6_IJNS7_ILi1EEESI_SI_EEESC_SE_Li256ELb0ELb1ELb1ELb0EEENS1_30DynamicPersistentTileSchedulerILi256ELi256ELb1ELb1ELb0EEEEEEEEEvNT_6ParamsE:
[----:B------:R-:W-:Y:S01]  /*0000*/  LDC R1, c[0x0][0x37c] ;  /* 0x0000df00ff017b82 */ /* 0x000fe20000000800 */
[----:B------:R-:W-:Y:S05]  /*0010*/  EXIT ;  /* 0x000000000000794d */ /* 0x000fea0003800000 */
.L_x_15:
        /* <DEDUP_REMOVED lines=14> */
.L_x_33:


//--------------------- .text._ZN7cutlass13device_kernelIN5flash19enable_sm80_to_sm89INS1_16FlashAttnFwdSm80INS1_25CollectiveMainloopFwdSm80ILi8ELi2ELb0EN4cute5tupleIJNS5_1CILi128EEENS7_ILi64EEENS7_ILi192EEEEEELi192ENS_10bfloat16_tEfNS_4arch4Sm80ELb1ELb0ELb1ELb1ELb0ELb0ELb1ELb1EEENS1_21CollectiveEpilogueFwdINS6_IJS8_SA_S9_EEENS6_IJNS7_ILi1EEESI_SI_EEESC_SE_Li256ELb1ELb1ELb1ELb0EEENS1_36VarlenDynamicPersistentTileSchedulerILi128ELi64ELi256ELi256ELb1ELb1ELb0ELb1ELb1ELb1EEEEEEEEEvNT_6ParamsE --------------------------
	.section	.text._ZN7cutlass13device_kernelIN5flash19enable_sm80_to_sm89INS1_16FlashAttnFwdSm80INS1_25CollectiveMainloopFwdSm80ILi8ELi2ELb0EN4cute5tupleIJNS5_1CILi128EEENS7_ILi64EEENS7_ILi192EEEEEELi192ENS_10bfloat16_tEfNS_4arch4Sm80ELb1ELb0ELb1ELb1ELb0ELb0ELb1ELb1EEENS1_21CollectiveEpilogueFwdINS6_IJS8_SA_S9_EEENS6_IJNS7_ILi1EEESI_SI_EEESC_SE_Li256ELb1ELb1ELb1ELb0EEENS1_36VarlenDynamicPersistentTileSchedulerILi128ELi64ELi256ELi256ELb1ELb1ELb0ELb1ELb1ELb1EEEEEEEEEvNT_6ParamsE,"ax",@progbits
	.align	128
.text._ZN7cutlass13device_kernelIN5flash19enable_sm80_to_sm89INS1_16FlashAttnFwdSm80INS1_25CollectiveMainloopFwdSm80ILi8ELi2ELb0EN4cute5tupleIJNS5_1CILi128EEENS7_ILi64EEENS7_ILi192EEEEEELi192ENS_10bfloat16_tEfNS_4arch4Sm80ELb1ELb0ELb1ELb1ELb0ELb0ELb1ELb1EEENS1_21CollectiveEpilogueFwdINS6_IJS8_SA_S9_EEENS6_IJNS7_ILi1EEESI_SI_EEESC_SE_Li256ELb1ELb1ELb1ELb0EEENS1_36VarlenDynamicPersistentTileSchedulerILi128ELi64ELi256ELi256ELb1ELb1ELb0ELb1ELb1ELb1EEEEEEEEEvNT_6ParamsE:
        .type           _ZN7cutlass13device_kernelIN5flash19enable_sm80_to_sm89INS1_16FlashAttnFwdSm80INS1_25CollectiveMainloopFwdSm80ILi8ELi2ELb0EN4cute5tupleIJNS5_1CILi128EEENS7_ILi64EEENS7_ILi192EEEEEELi192ENS_10bfloat16_tEfNS_4arch4Sm80ELb1ELb0ELb1ELb1ELb0ELb0ELb1ELb1EEENS1_21CollectiveEpilogueFwdINS6_IJS8_SA_S9_EEENS6_IJNS7_ILi1EEESI_SI_EEESC_SE_Li256ELb1ELb1ELb1ELb0EEENS1_36VarlenDynamicPersistentTileSchedulerILi128ELi64ELi256ELi256ELb1ELb1ELb0ELb1ELb1ELb1EEEEEEEEEvNT_6ParamsE,@function
        .size           _ZN7cutlass13device_kernelIN5flash19enable_sm80_to_sm89INS1_16FlashAttnFwdSm80INS1_25CollectiveMainloopFwdSm80ILi8ELi2ELb0EN4cute5tupleIJNS5_1CILi128EEENS7_ILi64EEENS7_ILi192EEEEEELi192ENS_10bfloat16_tEfNS_4arch4Sm80ELb1ELb0ELb1ELb1ELb0ELb0ELb1ELb1EEENS1_21CollectiveEpilogueFwdINS6_IJS8_SA_S9_EEENS6_IJNS7_ILi1EEESI_SI_EEESC_SE_Li256ELb1ELb1ELb1ELb0EEENS1_36VarlenDynamicPersistentTileSchedulerILi128ELi64ELi256ELi256ELb1ELb1ELb0ELb1ELb1ELb1EEEEEEEEEvNT_6ParamsE,(.L_x_34 - _ZN7cutlass13device_kernelIN5flash19enable_sm80_to_sm89INS1_16FlashAttnFwdSm80INS1_25CollectiveMainloopFwdSm80ILi8ELi2ELb0EN4cute5tupleIJNS5_1CILi128EEENS7_ILi64EEENS7_ILi192EEEEEELi192ENS_10bfloat16_tEfNS_4arch4Sm80ELb1ELb0ELb1ELb1ELb0ELb0ELb1ELb1EEENS1_21CollectiveEpilogueFwdINS6_IJS8_SA_S9_EEENS6_IJNS7_ILi1EEESI_SI_EEESC_SE_Li256ELb1ELb1ELb1ELb0EEENS1_36VarlenDynamicPersistentTileSchedulerILi128ELi64ELi256ELi256ELb1ELb1ELb0ELb1ELb1ELb1EEEEEEEEEvNT_6ParamsE)
        .other          _ZN7cutlass13device_kernelIN5flash19enable_sm80_to_sm89INS1_16FlashAttnFwdSm80INS1_25CollectiveMainloopFwdSm80ILi8ELi2ELb0EN4cute5tupleIJNS5_1CILi128EEENS7_ILi64EEENS7_ILi192EEEEEELi192ENS_10bfloat16_tEfNS_4arch4Sm80ELb1ELb0ELb1ELb1ELb0ELb0ELb1ELb1EEENS1_21CollectiveEpilogueFwdINS6_IJS8_SA_S9_EEENS6_IJNS7_ILi1EEESI_SI_EEESC_SE_Li256ELb1ELb1ELb1ELb0EEENS1_36VarlenDynamicPersistentTileSchedulerILi128ELi64ELi256ELi256ELb1ELb1ELb0ELb1ELb1ELb1EEEEEEEEEvNT_6ParamsE,@"STO_CUDA_ENTRY STV_DEFAULT"
_ZN7cutlass13device_kernelIN5flash19enable_sm80_to_sm89INS1_16FlashAttnFwdSm80INS1_25CollectiveMainloopFwdSm80ILi8ELi2ELb0EN4cute5tupleIJNS5_1CILi128EEENS7_ILi64EEENS7_ILi192EEEEEELi192ENS_10bfloat16_tEfNS_4arch4Sm80ELb1ELb0ELb1ELb1ELb0ELb0ELb1ELb1EEENS1_21CollectiveEpilogueFwdINS6_IJS8_SA_S9_EEENS6_IJNS7_ILi1EEESI_SI_EEESC_SE_Li256ELb1ELb1ELb1ELb0EEENS1_36VarlenDynamicPersistentTileSchedulerILi128ELi64ELi256ELi256ELb1ELb1ELb0ELb1ELb1ELb1EEEEEEEEEvNT_6ParamsE:
[----:B------:R-:W-:Y:S01]  /*0000*/  LDC R1, c[0x0][0x37c] ;  /* 0x0000df00ff017b82 */ /* 0x000fe20000000800 */
[----:B------:R-:W-:Y:S05]  /*0010*/  EXIT ;  /* 0x000000000000794d */ /* 0x000fea0003800000 */
.L_x_16:
        /* <DEDUP_REMOVED lines=14> */
.L_x_34:


//--------------------- .text._ZN7cutlass13device_kernelIN5flash19enable_sm80_to_sm89INS1_16FlashAttnFwdSm80INS1_25CollectiveMainloopFwdSm80ILi8ELi2ELb0EN4cute5tupleIJNS5_1CILi128EEENS7_ILi64EEENS7_ILi192EEEEEELi192ENS_10bfloat16_tEfNS_4arch4Sm80ELb1ELb0ELb1ELb1ELb0ELb1ELb1ELb1EEENS1_21CollectiveEpilogueFwdINS6_IJS8_SA_S9_EEENS6_IJNS7_ILi1EEESI_SI_EEESC_SE_Li256ELb1ELb1ELb1ELb0EEENS1_36VarlenDynamicPersistentTileSchedulerILi128ELi64ELi256ELi256ELb1ELb1ELb0ELb1ELb1ELb1EEEEEEEEEvNT_6ParamsE --------------------------
	.section	.text._ZN7cutlass13device_kernelIN5flash19enable_sm80_to_sm89INS1_16FlashAttnFwdSm80INS1_25CollectiveMainloopFwdSm80ILi8ELi2ELb0EN4cute5tupleIJNS5_1CILi128EEENS7_ILi64EEENS7_ILi192EEEEEELi192ENS_10bfloat16_tEfNS_4arch4Sm80ELb1ELb0ELb1ELb1ELb0ELb1ELb1ELb1EEENS1_21CollectiveEpilogueFwdINS6_IJS8_SA_S9_EEENS6_IJNS7_ILi1EEESI_SI_EEESC_SE_Li256ELb1ELb1ELb1ELb0EEENS1_36VarlenDynamicPersistentTileSchedulerILi128ELi64ELi256ELi256ELb1ELb1ELb0ELb1ELb1ELb1EEEEEEEEEvNT_6ParamsE,"ax",@progbits
	.align	128
.text._ZN7cutlass13device_kernelIN5flash19enable_sm80_to_sm89INS1_16FlashAttnFwdSm80INS1_25CollectiveMainloopFwdSm80ILi8ELi2ELb0EN4cute5tupleIJNS5_1CILi128EEENS7_ILi64EEENS7_ILi192EEEEEELi192ENS_10bfloat16_tEfNS_4arch4Sm80ELb1ELb0ELb1ELb1ELb0ELb1ELb1ELb1EEENS1_21CollectiveEpilogueFwdINS6_IJS8_SA_S9_EEENS6_IJNS7_ILi1EEESI_SI_EEESC_SE_Li256ELb1ELb1ELb1ELb0EEENS1_36VarlenDynamicPersistentTileSchedulerILi128ELi64ELi256ELi256ELb1ELb1ELb0ELb1ELb1ELb1EEEEEEEEEvNT_6ParamsE:
        .type           _ZN7cutlass13device_kernelIN5flash19enable_sm80_to_sm89INS1_16FlashAttnFwdSm80INS1_25CollectiveMainloopFwdSm80ILi8ELi2ELb0EN4cute5tupleIJNS5_1CILi128EEENS7_ILi64EEENS7_ILi192EEEEEELi192ENS_10bfloat16_tEfNS_4arch4Sm80ELb1ELb0ELb1ELb1ELb0ELb1ELb1ELb1EEENS1_21CollectiveEpilogueFwdINS6_IJS8_SA_S9_EEENS6_IJNS7_ILi1EEESI_SI_EEESC_SE_Li256ELb1ELb1ELb1ELb0EEENS1_36VarlenDynamicPersistentTileSchedulerILi128ELi64ELi256ELi256ELb1ELb1ELb0ELb1ELb1ELb1EEEEEEEEEvNT_6ParamsE,@function
        .size           _ZN7cutlass13device_kernelIN5flash19enable_sm80_to_sm89INS1_16FlashAttnFwdSm80INS1_25CollectiveMainloopFwdSm80ILi8ELi2ELb0EN4cute5tupleIJNS5_1CILi128EEENS7_ILi64EEENS7_ILi192EEEEEELi192ENS_10bfloat16_tEfNS_4arch4Sm80ELb1ELb0ELb1ELb1ELb0ELb1ELb1ELb1EEENS1_21CollectiveEpilogueFwdINS6_IJS8_SA_S9_EEENS6_IJNS7_ILi1EEESI_SI_EEESC_SE_Li256ELb1ELb1ELb1ELb0EEENS1_36VarlenDynamicPersistentTileSchedulerILi128ELi64ELi256ELi256ELb1ELb1ELb0ELb1ELb1ELb1EEEEEEEEEvNT_6ParamsE,(.L_x_35 - _ZN7cutlass13device_kernelIN5flash19enable_sm80_to_sm89INS1_16FlashAttnFwdSm80INS1_25CollectiveMainloopFwdSm80ILi8ELi2ELb0EN4cute5tupleIJNS5_1CILi128EEENS7_ILi64EEENS7_ILi192EEEEEELi192ENS_10bfloat16_tEfNS_4arch4Sm80ELb1ELb0ELb1ELb1ELb0ELb1ELb1ELb1EEENS1_21CollectiveEpilogueFwdINS6_IJS8_SA_S9_EEENS6_IJNS7_ILi1EEESI_SI_EEESC_SE_Li256ELb1ELb1ELb1ELb0EEENS1_36VarlenDynamicPersistentTileSchedulerILi128ELi64ELi256ELi256ELb1ELb1ELb0ELb1ELb1ELb1EEEEEEEEEvNT_6ParamsE)
        .other          _ZN7cutlass13device_kernelIN5flash19enable_sm80_to_sm89INS1_16FlashAttnFwdSm80INS1_25CollectiveMainloopFwdSm80ILi8ELi2ELb0EN4cute5tupleIJNS5_1CILi128EEENS7_ILi64EEENS7_ILi192EEEEEELi192ENS_10bfloat16_tEfNS_4arch4Sm80ELb1ELb0ELb1ELb1ELb0ELb1ELb1ELb1EEENS1_21CollectiveEpilogueFwdINS6_IJS8_SA_S9_EEENS6_IJNS7_ILi1EEESI_SI_EEESC_SE_Li256ELb1ELb1ELb1ELb0EEENS1_36VarlenDynamicPersistentTileSchedulerILi128ELi64ELi256ELi256ELb1ELb1ELb0ELb1ELb1ELb1EEEEEEEEEvNT_6ParamsE,@"STO_CUDA_ENTRY STV_DEFAULT"
_ZN7cutlass13device_kernelIN5flash19enable_sm80_to_sm89INS1_16FlashAttnFwdSm80INS1_25CollectiveMainloopFwdSm80ILi8ELi2ELb0EN4cute5tupleIJNS5_1CILi128EEENS7_ILi64EEENS7_ILi192EEEEEELi192ENS_10bfloat16_tEfNS_4arch4Sm80ELb1ELb0ELb1ELb1ELb0ELb1ELb1ELb1EEENS1_21CollectiveEpilogueFwdINS6_IJS8_SA_S9_EEENS6_IJNS7_ILi1EEESI_SI_EEESC_SE_Li256ELb1ELb1ELb1ELb0EEENS1_36VarlenDynamicPersistentTileSchedulerILi128ELi64ELi256ELi256ELb1ELb1ELb0ELb1ELb1ELb1EEEEEEEEEvNT_6ParamsE:
[----:B------:R-:W-:Y:S01]  /*0000*/  LDC R1, c[0x0][0x37c] ;  /* 0x0000df00ff017b82 */ /* 0x000fe20000000800 */
[----:B------:R-:W-:Y:S05]  /*0010*/  EXIT ;  /* 0x000000000000794d */ /* 0x000fea0003800000 */
.L_x_17:
        /* <DEDUP_REMOVED lines=14> */
.L_x_35:


//--------------------- .nv.shared.reserved.0     --------------------------
	.section	.nv.shared.reserved.0,"aw",@nobits
	.weak		__nv_reservedSMEM_offset_0_alias
	.size		__nv_reservedSMEM_offset_0_alias, 0, 64
	.other		__nv_reservedSMEM_offset_0_alias,@"STO_CUDA_RESERVED_SHARED STV_DEFAULT"
__nv_reservedSMEM_offset_0_alias:
	.zero		0
	.zero		64


//--------------------- .nv.global                --------------------------
	.section	.nv.global,"aw",@nobits
.nv.global:
	.type		_ZN80_INTERNAL_34422cea_44_flash_fwd_hdim192_bf16_split_softcap_sm80_cu_f3e6f9ee_35944cute1_E,@object
	.size		_ZN80_INTERNAL_34422cea_44_flash_fwd_hdim192_bf16_split_softcap_sm80_cu_f3e6f9ee_35944cute1_E,(_ZN80_INTERNAL_34422cea_44_flash_fwd_hdim192_bf16_split_softcap_sm80_cu_f3e6f9ee_35944cuda3std3__45__cpo6cbeginE - _ZN80_INTERNAL_34422cea_44_flash_fwd_hdim192_bf16_split_softcap_sm80_cu_f3e6f9ee_35944cute1_E)
_ZN80_INTERNAL_34422cea_44_flash_fwd_hdim192_bf16_split_softcap_sm80_cu_f3e6f9ee_35944cute1_E:
	.zero		1
	.type		_ZN80_INTERNAL_34422cea_44_flash_fwd_hdim192_bf16_split_softcap_sm80_cu_f3e6f9ee_35944cuda3std3__45__cpo6cbeginE,@object
	.size		_ZN80_INTERNAL_34422cea_44_flash_fwd_hdim192_bf16_split_softcap_sm80_cu_f3e6f9ee_35944cuda3std3__45__cpo6cbeginE,(_ZN80_INTERNAL_34422cea_44_flash_fwd_hdim192_bf16_split_softcap_sm80_cu_f3e6f9ee_35944cuda3std3__48in_placeE - _ZN80_INTERNAL_34422cea_44_flash_fwd_hdim192_bf16_split_softcap_sm80_cu_f3e6f9ee_35944cuda3std3__45__cpo6cbeginE)
_ZN80_INTERNAL_34422cea_44_flash_fwd_hdim192_bf16_split_softcap_sm80_cu_f3e6f9ee_35944cuda3std3__45__cpo6cbeginE:
	.zero		1
	.type		_ZN80_INTERNAL_34422cea_44_flash_fwd_hdim192_bf16_split_softcap_sm80_cu_f3e6f9ee_35944cuda3std3__48in_placeE,@object
	.size		_ZN80_INTERNAL_34422cea_44_flash_fwd_hdim192_bf16_split_softcap_sm80_cu_f3e6f9ee_35944cuda3std3__48in_placeE,(_ZN80_INTERNAL_34422cea_44_flash_fwd_hdim192_bf16_split_softcap_sm80_cu_f3e6f9ee_35944cuda3std6ranges3__45__cpo9iter_moveE - _ZN80_INTERNAL_34422cea_44_flash_fwd_hdim192_bf16_split_softcap_sm80_cu_f3e6f9ee_35944cuda3std3__48in_placeE)
_ZN80_INTERNAL_34422cea_44_flash_fwd_hdim192_bf16_split_softcap_sm80_cu_f3e6f9ee_35944cuda3std3__48in_placeE:
	.zero		1
	.type		_ZN80_INTERNAL_34422cea_44_flash_fwd_hdim192_bf16_split_softcap_sm80_cu_f3e6f9ee_35944cuda3std6ranges3__45__cpo9iter_moveE,@object
	.size		_ZN80_INTERNAL_34422cea_44_flash_fwd_hdim192_bf16_split_softcap_sm80_cu_f3e6f9ee_35944cuda3std6ranges3__45__cpo9iter_moveE,(_ZN80_INTERNAL_34422cea_44_flash_fwd_hdim192_bf16_split_softcap_sm80_cu_f3e6f9ee_35944cuda3std3__45__cpo5beginE - _ZN80_INTERNAL_34422cea_44_flash_fwd_hdim192_bf16_split_softcap_sm80_cu_f3e6f9ee_35944cuda3std6ranges3__45__cpo9iter_moveE)
_ZN80_INTERNAL_34422cea_44_flash_fwd_hdim192_bf16_split_softcap_sm80_cu_f3e6f9ee_35944cuda3std6ranges3__45__cpo9iter_moveE:
	.zero		1
	.type		_ZN80_INTERNAL_34422cea_44_flash_fwd_hdim192_bf16_split_softcap_sm80_cu_f3e6f9ee_35944cuda3std3__45__cpo5beginE,@object
	.size		_ZN80_INTERNAL_34422cea_44_flash_fwd_hdim192_bf16_split_softcap_sm80_cu_f3e6f9ee_35944cuda3std3__45__cpo5beginE,(_ZN80_INTERNAL_34422cea_44_flash_fwd_hdim192_bf16_split_softcap_sm80_cu_f3e6f9ee_35944cuda3std3__482_GLOBAL__N__34422cea_44_flash_fwd_hdim192_bf16_split_softcap_sm80_cu_f3e6f9ee_35946ignoreE - _ZN80_INTERNAL_34422cea_44_flash_fwd_hdim192_bf16_split_softcap_sm80_cu_f3e6f9ee_35944cuda3std3__45__cpo5beginE)
_ZN80_INTERNAL_34422cea_44_flash_fwd_hdim192_bf16_split_softcap_sm80_cu_f3e6f9ee_35944cuda3std3__45__cpo5beginE:
	.zero		1
	.type		_ZN80_INTERNAL_34422cea_44_flash_fwd_hdim192_bf16_split_softcap_sm80_cu_f3e6f9ee_35944cuda3std3__482_GLOBAL__N__34422cea_44_flash_fwd_hdim192_bf16_split_softcap_sm80_cu_f3e6f9ee_35946ignoreE,@object
	.size		_ZN80_INTERNAL_34422cea_44_flash_fwd_hdim192_bf16_split_softcap_sm80_cu_f3e6f9ee_35944cuda3std3__482_GLOBAL__N__34422cea_44_flash_fwd_hdim192_bf16_split_softcap_sm80_cu_f3e6f9ee_35946ignoreE,(_ZN80_INTERNAL_34422cea_44_flash_fwd_hdim192_bf16_split_softcap_sm80_cu_f3e6f9ee_35944cute7productE - _ZN80_INTERNAL_34422cea_44_flash_fwd_hdim192_bf16_split_softcap_sm80_cu_f3e6f9ee_35944cuda3std3__482_GLOBAL__N__34422cea_44_flash_fwd_hdim192_bf16_split_softcap_sm80_cu_f3e6f9ee_35946ignoreE)
_ZN80_INTERNAL_34422cea_44_flash_fwd_hdim192_bf16_split_softcap_sm80_cu_f3e6f9ee_35944cuda3std3__482_GLOBAL__N__34422cea_44_flash_fwd_hdim192_bf16_split_softcap_sm80_cu_f3e6f9ee_35946ignoreE:
	.zero		1
	.type		_ZN80_INTERNAL_34422cea_44_flash_fwd_hdim192_bf16_split_softcap_sm80_cu_f3e6f9ee_35944cute7productE,@object
	.size		_ZN80_INTERNAL_34422cea_44_flash_fwd_hdim192_bf16_split_softcap_sm80_cu_f3e6f9ee_35944cute7productE,(_ZN80_INTERNAL_34422cea_44_flash_fwd_hdim192_bf16_split_softcap_sm80_cu_f3e6f9ee_35944cuda3std3__45__cpo3endE - _ZN80_INTERNAL_34422cea_44_flash_fwd_hdim192_bf16_split_softcap_sm80_cu_f3e6f9ee_35944cute7productE)
_ZN80_INTERNAL_34422cea_44_flash_fwd_hdim192_bf16_split_softcap_sm80_cu_f3e6f9ee_35944cute7productE:
	.zero		1
	.type		_ZN80_INTERNAL_34422cea_44_flash_fwd_hdim192_bf16_split_softcap_sm80_cu_f3e6f9ee_35944cuda3std3__45__cpo3endE,@object
	.size		_ZN80_INTERNAL_34422cea_44_flash_fwd_hdim192_bf16_split_softcap_sm80_cu_f3e6f9ee_35944cuda3std3__45__cpo3endE,(_ZN80_INTERNAL_34422cea_44_flash_fwd_hdim192_bf16_split_softcap_sm80_cu_f3e6f9ee_35944cuda3std3__419piecewise_constructE - _ZN80_INTERNAL_34422cea_44_flash_fwd_hdim192_bf16_split_softcap_sm80_cu_f3e6f9ee_35944cuda3std3__45__cpo3endE)
_ZN80_INTERNAL_34422cea_44_flash_fwd_hdim192_bf16_split_softcap_sm80_cu_f3e6f9ee_35944cuda3std3__45__cpo3endE:
	.zero		1
	.type		_ZN80_INTERNAL_34422cea_44_flash_fwd_hdim192_bf16_split_softcap_sm80_cu_f3e6f9ee_35944cuda3std3__419piecewise_constructE,@object
	.size		_ZN80_INTERNAL_34422cea_44_flash_fwd_hdim192_bf16_split_softcap_sm80_cu_f3e6f9ee_35944cuda3std3__419piecewise_constructE,(_ZN80_INTERNAL_34422cea_44_flash_fwd_hdim192_bf16_split_softcap_sm80_cu_f3e6f9ee_35944cuda3std3__45__cpo4cendE - _ZN80_INTERNAL_34422cea_44_flash_fwd_hdim192_bf16_split_softcap_sm80_cu_f3e6f9ee_35944cuda3std3__419piecewise_constructE)
_ZN80_INTERNAL_34422cea_44_flash_fwd_hdim192_bf16_split_softcap_sm80_cu_f3e6f9ee_35944cuda3std3__419piecewise_constructE:
	.zero		1
	.type		_ZN80_INTERNAL_34422cea_44_flash_fwd_hdim192_bf16_split_softcap_sm80_cu_f3e6f9ee_35944cuda3std3__45__cpo4cendE,@object
	.size		_ZN80_INTERNAL_34422cea_44_flash_fwd_hdim192_bf16_split_softcap_sm80_cu_f3e6f9ee_35944cuda3std3__45__cpo4cendE,(_ZN80_INTERNAL_34422cea_44_flash_fwd_hdim192_bf16_split_softcap_sm80_cu_f3e6f9ee_35944cuda3std6ranges3__45__cpo4swapE - _ZN80_INTERNAL_34422cea_44_flash_fwd_hdim192_bf16_split_softcap_sm80_cu_f3e6f9ee_35944cuda3std3__45__cpo4cendE)
_ZN80_INTERNAL_34422cea_44_flash_fwd_hdim192_bf16_split_softcap_sm80_cu_f3e6f9ee_35944cuda3std3__45__cpo4cendE:
	.zero		1
	.type		_ZN80_INTERNAL_34422cea_44_flash_fwd_hdim192_bf16_split_softcap_sm80_cu_f3e6f9ee_35944cuda3std6ranges3__45__cpo4swapE,@object
	.size		_ZN80_INTERNAL_34422cea_44_flash_fwd_hdim192_bf16_split_softcap_sm80_cu_f3e6f9ee_35944cuda3std6ranges3__45__cpo4swapE,(.L_7 - _ZN80_INTERNAL_34422cea_44_flash_fwd_hdim192_bf16_split_softcap_sm80_cu_f3e6f9ee_35944cuda3std6ranges3__45__cpo4swapE)
_ZN80_INTERNAL_34422cea_44_flash_fwd_hdim192_bf16_split_softcap_sm80_cu_f3e6f9ee_35944cuda3std6ranges3__45__cpo4swapE:
	.zero		1
.L_7:


//--------------------- .nv.constant0._ZN7cutlass13device_kernelIN5flash19enable_sm80_to_sm89INS1_16FlashAttnFwdSm80INS1_25CollectiveMainloopFwdSm80ILi8ELi1ELb1EN4cute5tupleIJNS5_1CILi128EEENS7_ILi96EEENS7_ILi192EEEEEELi192ENS_10bfloat16_tEfNS_4arch4Sm80ELb0ELb0ELb1ELb0ELb0ELb0ELb1ELb1EEENS1_21CollectiveEpilogueFwdINS6_IJS8_SA_S9_EEENS6_IJNS7_ILi1EEESI_SI_EEESC_SE_Li256ELb0ELb1ELb1ELb0EEENS1_19SingleTileSchedulerILb0ELb1ELb1ELi128EEEEEEEEEvNT_6ParamsE --------------------------
	.section	.nv.constant0._ZN7cutlass13device_kernelIN5flash19enable_sm80_to_sm89INS1_16FlashAttnFwdSm80INS1_25CollectiveMainloopFwdSm80ILi8ELi1ELb1EN4cute5tupleIJNS5_1CILi128EEENS7_ILi96EEENS7_ILi192EEEEEELi192ENS_10bfloat16_tEfNS_4arch4Sm80ELb0ELb0ELb1ELb0ELb0ELb0ELb1ELb1EEENS1_21CollectiveEpilogueFwdINS6_IJS8_SA_S9_EEENS6_IJNS7_ILi1EEESI_SI_EEESC_SE_Li256ELb0ELb1ELb1ELb0EEENS1_19SingleTileSchedulerILb0ELb1ELb1ELi128EEEEEEEEEvNT_6ParamsE,"a",@progbits
	.sectionflags	@""
	.align	4
.nv.constant0._ZN7cutlass13device_kernelIN5flash19enable_sm80_to_sm89INS1_16FlashAttnFwdSm80INS1_25CollectiveMainloopFwdSm80ILi8ELi1ELb1EN4cute5tupleIJNS5_1CILi128EEENS7_ILi96EEENS7_ILi192EEEEEELi192ENS_10bfloat16_tEfNS_4arch4Sm80ELb0ELb0ELb1ELb0ELb0ELb0ELb1ELb1EEENS1_21CollectiveEpilogueFwdINS6_IJS8_SA_S9_EEENS6_IJNS7_ILi1EEESI_SI_EEESC_SE_Li256ELb0ELb1ELb1ELb0EEENS1_19SingleTileSchedulerILb0ELb1ELb1ELi128EEEEEEEEEvNT_6ParamsE:
	.zero		1944


//--------------------- .nv.constant0._ZN7cutlass13device_kernelIN5flash19enable_sm80_to_sm89INS1_16FlashAttnFwdSm80INS1_25CollectiveMainloopFwdSm80ILi8ELi1ELb0EN4cute5tupleIJNS5_1CILi128EEENS7_ILi64EEENS7_ILi192EEEEEELi192ENS_10bfloat16_tEfNS_4arch4Sm80ELb0ELb0ELb1ELb1ELb0ELb0ELb1ELb1EEENS1_21CollectiveEpilogueFwdINS6_IJS8_SA_S9_EEENS6_IJNS7_ILi1EEESI_SI_EEESC_SE_Li256ELb1ELb1ELb1ELb0EEENS1_36VarlenDynamicPersistentTileSchedulerILi128ELi64ELi256ELi256ELb1ELb1ELb0ELb0ELb1ELb1EEEEEEEEEvNT_6ParamsE --------------------------
	.section	.nv.constant0._ZN7cutlass13device_kernelIN5flash19enable_sm80_to_sm89INS1_16FlashAttnFwdSm80INS1_25CollectiveMainloopFwdSm80ILi8ELi1ELb0EN4cute5tupleIJNS5_1CILi128EEENS7_ILi64EEENS7_ILi192EEEEEELi192ENS_10bfloat16_tEfNS_4arch4Sm80ELb0ELb0ELb1ELb1ELb0ELb0ELb1ELb1EEENS1_21CollectiveEpilogueFwdINS6_IJS8_SA_S9_EEENS6_IJNS7_ILi1EEESI_SI_EEESC_SE_Li256ELb1ELb1ELb1ELb0EEENS1_36VarlenDynamicPersistentTileSchedulerILi128ELi64ELi256ELi256ELb1ELb1ELb0ELb0ELb1ELb1EEEEEEEEEvNT_6ParamsE,"a",@progbits
	.sectionflags	@""
	.align	4
.nv.constant0._ZN7cutlass13device_kernelIN5flash19enable_sm80_to_sm89INS1_16FlashAttnFwdSm80INS1_25CollectiveMainloopFwdSm80ILi8ELi1ELb0EN4cute5tupleIJNS5_1CILi128EEENS7_ILi64EEENS7_ILi192EEEEEELi192ENS_10bfloat16_tEfNS_4arch4Sm80ELb0ELb0ELb1ELb1ELb0ELb0ELb1ELb1EEENS1_21CollectiveEpilogueFwdINS6_IJS8_SA_S9_EEENS6_IJNS7_ILi1EEESI_SI_EEESC_SE_Li256ELb1ELb1ELb1ELb0EEENS1_36VarlenDynamicPersistentTileSchedulerILi128ELi64ELi256ELi256ELb1ELb1ELb0ELb0ELb1ELb1EEEEEEEEEvNT_6ParamsE:
	.zero		1976


//--------------------- .nv.constant0._ZN7cutlass13device_kernelIN5flash19enable_sm80_to_sm89INS1_16FlashAttnFwdSm80INS1_25CollectiveMainloopFwdSm80ILi8ELi1ELb0EN4cute5tupleIJNS5_1CILi128EEENS7_ILi64EEENS7_ILi192EEEEEELi192ENS_10bfloat16_tEfNS_4arch4Sm80ELb0ELb0ELb1ELb1ELb0ELb1ELb1ELb1EEENS1_21CollectiveEpilogueFwdINS6_IJS8_SA_S9_EEENS6_IJNS7_ILi1EEESI_SI_EEESC_SE_Li256ELb1ELb1ELb1ELb0EEENS1_36VarlenDynamicPersistentTileSchedulerILi128ELi64ELi256ELi256ELb1ELb1ELb0ELb0ELb1ELb1EEEEEEEEEvNT_6ParamsE --------------------------
	.section	.nv.constant0._ZN7cutlass13device_kernelIN5flash19enable_sm80_to_sm89INS1_16FlashAttnFwdSm80INS1_25CollectiveMainloopFwdSm80ILi8ELi1ELb0EN4cute5tupleIJNS5_1CILi128EEENS7_ILi64EEENS7_ILi192EEEEEELi192ENS_10bfloat16_tEfNS_4arch4Sm80ELb0ELb0ELb1ELb1ELb0ELb1ELb1ELb1EEENS1_21CollectiveEpilogueFwdINS6_IJS8_SA_S9_EEENS6_IJNS7_ILi1EEESI_SI_EEESC_SE_Li256ELb1ELb1ELb1ELb0EEENS1_36VarlenDynamicPersistentTileSchedulerILi128ELi64ELi256ELi256ELb1ELb1ELb0ELb0ELb1ELb1EEEEEEEEEvNT_6ParamsE,"a",@progbits
	.sectionflags	@""
	.align	4
.nv.constant0._ZN7cutlass13device_kernelIN5flash19enable_sm80_to_sm89INS1_16FlashAttnFwdSm80INS1_25CollectiveMainloopFwdSm80ILi8ELi1ELb0EN4cute5tupleIJNS5_1CILi128EEENS7_ILi64EEENS7_ILi192EEEEEELi192ENS_10bfloat16_tEfNS_4arch4Sm80ELb0ELb0ELb1ELb1ELb0ELb1ELb1ELb1EEENS1_21CollectiveEpilogueFwdINS6_IJS8_SA_S9_EEENS6_IJNS7_ILi1EEESI_SI_EEESC_SE_Li256ELb1ELb1ELb1ELb0EEENS1_36VarlenDynamicPersistentTileSchedulerILi128ELi64ELi256ELi256ELb1ELb1ELb0ELb0ELb1ELb1EEEEEEEEEvNT_6ParamsE:
	.zero		1976


//--------------------- .nv.constant0._ZN7cutlass13device_kernelIN5flash19enable_sm80_to_sm89INS1_16FlashAttnFwdSm80INS1_25CollectiveMainloopFwdSm80ILi8ELi1ELb0EN4cute5tupleIJNS5_1CILi128EEENS7_ILi64EEENS7_ILi192EEEEEELi192ENS_10bfloat16_tEfNS_4arch4Sm80ELb0ELb1ELb1ELb0ELb0ELb0ELb1ELb1EEENS1_21CollectiveEpilogueFwdINS6_IJS8_SA_S9_EEENS6_IJNS7_ILi1EEESI_SI_EEESC_SE_Li256ELb0ELb1ELb1ELb0EEENS1_19SingleTileSchedulerILb0ELb1ELb1ELi128EEEEEEEEEvNT_6ParamsE --------------------------
	.section	.nv.constant0._ZN7cutlass13device_kernelIN5flash19enable_sm80_to_sm89INS1_16FlashAttnFwdSm80INS1_25CollectiveMainloopFwdSm80ILi8ELi1ELb0EN4cute5tupleIJNS5_1CILi128EEENS7_ILi64EEENS7_ILi192EEEEEELi192ENS_10bfloat16_tEfNS_4arch4Sm80ELb0ELb1ELb1ELb0ELb0ELb0ELb1ELb1EEENS1_21CollectiveEpilogueFwdINS6_IJS8_SA_S9_EEENS6_IJNS7_ILi1EEESI_SI_EEESC_SE_Li256ELb0ELb1ELb1ELb0EEENS1_19SingleTileSchedulerILb0ELb1ELb1ELi128EEEEEEEEEvNT_6ParamsE,"a",@progbits
	.sectionflags	@""
	.align	4
.nv.constant0._ZN7cutlass13device_kernelIN5flash19enable_sm80_to_sm89INS1_16FlashAttnFwdSm80INS1_25CollectiveMainloopFwdSm80ILi8ELi1ELb0EN4cute5tupleIJNS5_1CILi128EEENS7_ILi64EEENS7_ILi192EEEEEELi192ENS_10bfloat16_tEfNS_4arch4Sm80ELb0ELb1ELb1ELb0ELb0ELb0ELb1ELb1EEENS1_21CollectiveEpilogueFwdINS6_IJS8_SA_S9_EEENS6_IJNS7_ILi1EEESI_SI_EEESC_SE_Li256ELb0ELb1ELb1ELb0EEENS1_19SingleTileSchedulerILb0ELb1ELb1ELi128EEEEEEEEEvNT_6ParamsE:
	.zero		1944


//--------------------- .nv.constant0._ZN7cutlass13device_kernelIN5flash19enable_sm80_to_sm89INS1_16FlashAttnFwdSm80INS1_25CollectiveMainloopFwdSm80ILi8ELi1ELb0EN4cute5tupleIJNS5_1CILi128EEENS7_ILi64EEENS7_ILi192EEEEEELi192ENS_10bfloat16_tEfNS_4arch4Sm80ELb0ELb1ELb1ELb1ELb0ELb0ELb1ELb1EEENS1_21CollectiveEpilogueFwdINS6_IJS8_SA_S9_EEENS6_IJNS7_ILi1EEESI_SI_EEESC_SE_Li256ELb1ELb1ELb1ELb0EEENS1_36VarlenDynamicPersistentTileSchedulerILi128ELi64ELi256ELi256ELb1ELb1ELb0ELb1ELb0ELb1EEEEEEEEEvNT_6ParamsE --------------------------
	.section	.nv.constant0._ZN7cutlass13device_kernelIN5flash19enable_sm80_to_sm89INS1_16FlashAttnFwdSm80INS1_25CollectiveMainloopFwdSm80ILi8ELi1ELb0EN4cute5tupleIJNS5_1CILi128EEENS7_ILi64EEENS7_ILi192EEEEEELi192ENS_10bfloat16_tEfNS_4arch4Sm80ELb0ELb1ELb1ELb1ELb0ELb0ELb1ELb1EEENS1_21CollectiveEpilogueFwdINS6_IJS8_SA_S9_EEENS6_IJNS7_ILi1EEESI_SI_EEESC_SE_Li256ELb1ELb1ELb1ELb0EEENS1_36VarlenDynamicPersistentTileSchedulerILi128ELi64ELi256ELi256ELb1ELb1ELb0ELb1ELb0ELb1EEEEEEEEEvNT_6ParamsE,"a",@progbits
	.sectionflags	@""
	.align	4
.nv.constant0._ZN7cutlass13device_kernelIN5flash19enable_sm80_to_sm89INS1_16FlashAttnFwdSm80INS1_25CollectiveMainloopFwdSm80ILi8ELi1ELb0EN4cute5tupleIJNS5_1CILi128EEENS7_ILi64EEENS7_ILi192EEEEEELi192ENS_10bfloat16_tEfNS_4arch4Sm80ELb0ELb1ELb1ELb1ELb0ELb0ELb1ELb1EEENS1_21CollectiveEpilogueFwdINS6_IJS8_SA_S9_EEENS6_IJNS7_ILi1EEESI_SI_EEESC_SE_Li256ELb1ELb1ELb1ELb0EEENS1_36VarlenDynamicPersistentTileSchedulerILi128ELi64ELi256ELi256ELb1ELb1ELb0ELb1ELb0ELb1EEEEEEEEEvNT_6ParamsE:
	.zero		1976


//--------------------- .nv.constant0._ZN7cutlass13device_kernelIN5flash19enable_sm80_to_sm89INS1_16FlashAttnFwdSm80INS1_25CollectiveMainloopFwdSm80ILi8ELi1ELb0EN4cute5tupleIJNS5_1CILi128EEENS7_ILi64EEENS7_ILi192EEEEEELi192ENS_10bfloat16_tEfNS_4arch4Sm80ELb0ELb1ELb1ELb1ELb0ELb1ELb1ELb1EEENS1_21CollectiveEpilogueFwdINS6_IJS8_SA_S9_EEENS6_IJNS7_ILi1EEESI_SI_EEESC_SE_Li256ELb1ELb1ELb1ELb0EEENS1_36VarlenDynamicPersistentTileSchedulerILi128ELi64ELi256ELi256ELb1ELb1ELb0ELb1ELb0ELb1EEEEEEEEEvNT_6ParamsE --------------------------
	.section	.nv.constant0._ZN7cutlass13device_kernelIN5flash19enable_sm80_to_sm89INS1_16FlashAttnFwdSm80INS1_25CollectiveMainloopFwdSm80ILi8ELi1ELb0EN4cute5tupleIJNS5_1CILi128EEENS7_ILi64EEENS7_ILi192EEEEEELi192ENS_10bfloat16_tEfNS_4arch4Sm80ELb0ELb1ELb1ELb1ELb0ELb1ELb1ELb1EEENS1_21CollectiveEpilogueFwdINS6_IJS8_SA_S9_EEENS6_IJNS7_ILi1EEESI_SI_EEESC_SE_Li256ELb1ELb1ELb1ELb0EEENS1_36VarlenDynamicPersistentTileSchedulerILi128ELi64ELi256ELi256ELb1ELb1ELb0ELb1ELb0ELb1EEEEEEEEEvNT_6ParamsE,"a",@progbits
	.sectionflags	@""
	.align	4
.nv.constant0._ZN7cutlass13device_kernelIN5flash19enable_sm80_to_sm89INS1_16FlashAttnFwdSm80INS1_25CollectiveMainloopFwdSm80ILi8ELi1ELb0EN4cute5tupleIJNS5_1CILi128EEENS7_ILi64EEENS7_ILi192EEEEEELi192ENS_10bfloat16_tEfNS_4arch4Sm80ELb0ELb1ELb1ELb1ELb0ELb1ELb1ELb1EEENS1_21CollectiveEpilogueFwdINS6_IJS8_SA_S9_EEENS6_IJNS7_ILi1EEESI_SI_EEESC_SE_Li256ELb1ELb1ELb1ELb0EEENS1_36VarlenDynamicPersistentTileSchedulerILi128ELi64ELi256ELi256ELb1ELb1ELb0ELb1ELb0ELb1EEEEEEEEEvNT_6ParamsE:
	.zero		1976


//--------------------- .nv.constant0._ZN7cutlass13device_kernelIN5flash19enable_sm80_to_sm89INS1_16FlashAttnFwdSm80INS1_25CollectiveMainloopFwdSm80ILi8ELi1ELb1EN4cute5tupleIJNS5_1CILi128EEENS7_ILi96EEENS7_ILi192EEEEEELi192ENS_10bfloat16_tEfNS_4arch4Sm80ELb1ELb0ELb1ELb0ELb0ELb0ELb1ELb1EEENS1_21CollectiveEpilogueFwdINS6_IJS8_SA_S9_EEENS6_IJNS7_ILi1EEESI_SI_EEESC_SE_Li256ELb0ELb1ELb1ELb0EEENS1_30DynamicPersistentTileSchedulerILi256ELi256ELb1ELb1ELb0EEEEEEEEEvNT_6ParamsE --------------------------
	.section	.nv.constant0._ZN7cutlass13device_kernelIN5flash19enable_sm80_to_sm89INS1_16FlashAttnFwdSm80INS1_25CollectiveMainloopFwdSm80ILi8ELi1ELb1EN4cute5tupleIJNS5_1CILi128EEENS7_ILi96EEENS7_ILi192EEEEEELi192ENS_10bfloat16_tEfNS_4arch4Sm80ELb1ELb0ELb1ELb0ELb0ELb0ELb1ELb1EEENS1_21CollectiveEpilogueFwdINS6_IJS8_SA_S9_EEENS6_IJNS7_ILi1EEESI_SI_EEESC_SE_Li256ELb0ELb1ELb1ELb0EEENS1_30DynamicPersistentTileSchedulerILi256ELi256ELb1ELb1ELb0EEEEEEEEEvNT_6ParamsE,"a",@progbits
	.sectionflags	@""
	.align	4
.nv.constant0._ZN7cutlass13device_kernelIN5flash19enable_sm80_to_sm89INS1_16FlashAttnFwdSm80INS1_25CollectiveMainloopFwdSm80ILi8ELi1ELb1EN4cute5tupleIJNS5_1CILi128EEENS7_ILi96EEENS7_ILi192EEEEEELi192ENS_10bfloat16_tEfNS_4arch4Sm80ELb1ELb0ELb1ELb0ELb0ELb0ELb1ELb1EEENS1_21CollectiveEpilogueFwdINS6_IJS8_SA_S9_EEENS6_IJNS7_ILi1EEESI_SI_EEESC_SE_Li256ELb0ELb1ELb1ELb0EEENS1_30DynamicPersistentTileSchedulerILi256ELi256ELb1ELb1ELb0EEEEEEEEEvNT_6ParamsE:
	.zero		1960


//--------------------- .nv.constant0._ZN7cutlass13device_kernelIN5flash19enable_sm80_to_sm89INS1_16FlashAttnFwdSm80INS1_25CollectiveMainloopFwdSm80ILi8ELi1ELb0EN4cute5tupleIJNS5_1CILi128EEENS7_ILi64EEENS7_ILi192EEEEEELi192ENS_10bfloat16_tEfNS_4arch4Sm80ELb1ELb0ELb1ELb1ELb0ELb0ELb1ELb1EEENS1_21CollectiveEpilogueFwdINS6_IJS8_SA_S9_EEENS6_IJNS7_ILi1EEESI_SI_EEESC_SE_Li256ELb1ELb1ELb1ELb0EEENS1_36VarlenDynamicPersistentTileSchedulerILi128ELi64ELi256ELi256ELb1ELb1ELb0ELb1ELb1ELb1EEEEEEEEEvNT_6ParamsE --------------------------
	.section	.nv.constant0._ZN7cutlass13device_kernelIN5flash19enable_sm80_to_sm89INS1_16FlashAttnFwdSm80INS1_25CollectiveMainloopFwdSm80ILi8ELi1ELb0EN4cute5tupleIJNS5_1CILi128EEENS7_ILi64EEENS7_ILi192EEEEEELi192ENS_10bfloat16_tEfNS_4arch4Sm80ELb1ELb0ELb1ELb1ELb0ELb0ELb1ELb1EEENS1_21CollectiveEpilogueFwdINS6_IJS8_SA_S9_EEENS6_IJNS7_ILi1EEESI_SI_EEESC_SE_Li256ELb1ELb1ELb1ELb0EEENS1_36VarlenDynamicPersistentTileSchedulerILi128ELi64ELi256ELi256ELb1ELb1ELb0ELb1ELb1ELb1EEEEEEEEEvNT_6ParamsE,"a",@progbits
	.sectionflags	@""
	.align	4
.nv.constant0._ZN7cutlass13device_kernelIN5flash19enable_sm80_to_sm89INS1_16FlashAttnFwdSm80INS1_25CollectiveMainloopFwdSm80ILi8ELi1ELb0EN4cute5tupleIJNS5_1CILi128EEENS7_ILi64EEENS7_ILi192EEEEEELi192ENS_10bfloat16_tEfNS_4arch4Sm80ELb1ELb0ELb1ELb1ELb0ELb0ELb1ELb1EEENS1_21CollectiveEpilogueFwdINS6_IJS8_SA_S9_EEENS6_IJNS7_ILi1EEESI_SI_EEESC_SE_Li256ELb1ELb1ELb1ELb0EEENS1_36VarlenDynamicPersistentTileSchedulerILi128ELi64ELi256ELi256ELb1ELb1ELb0ELb1ELb1ELb1EEEEEEEEEvNT_6ParamsE:
	.zero		1976


//--------------------- .nv.constant0._ZN7cutlass13device_kernelIN5flash19enable_sm80_to_sm89INS1_16FlashAttnFwdSm80INS1_25CollectiveMainloopFwdSm80ILi8ELi1ELb0EN4cute5tupleIJNS5_1CILi128EEENS7_ILi64EEENS7_ILi192EEEEEELi192ENS_10bfloat16_tEfNS_4arch4Sm80ELb1ELb0ELb1ELb1ELb0ELb1ELb1ELb1EEENS1_21CollectiveEpilogueFwdINS6_IJS8_SA_S9_EEENS6_IJNS7_ILi1EEESI_SI_EEESC_SE_Li256ELb1ELb1ELb1ELb0EEENS1_36VarlenDynamicPersistentTileSchedulerILi128ELi64ELi256ELi256ELb1ELb1ELb0ELb1ELb1ELb1EEEEEEEEEvNT_6ParamsE --------------------------
	.section	.nv.constant0._ZN7cutlass13device_kernelIN5flash19enable_sm80_to_sm89INS1_16FlashAttnFwdSm80INS1_25CollectiveMainloopFwdSm80ILi8ELi1ELb0EN4cute5tupleIJNS5_1CILi128EEENS7_ILi64EEENS7_ILi192EEEEEELi192ENS_10bfloat16_tEfNS_4arch4Sm80ELb1ELb0ELb1ELb1ELb0ELb1ELb1ELb1EEENS1_21CollectiveEpilogueFwdINS6_IJS8_SA_S9_EEENS6_IJNS7_ILi1EEESI_SI_EEESC_SE_Li256ELb1ELb1ELb1ELb0EEENS1_36VarlenDynamicPersistentTileSchedulerILi128ELi64ELi256ELi256ELb1ELb1ELb0ELb1ELb1ELb1EEEEEEEEEvNT_6ParamsE,"a",@progbits
	.sectionflags	@""
	.align	4
.nv.constant0._ZN7cutlass13device_kernelIN5flash19enable_sm80_to_sm89INS1_16FlashAttnFwdSm80INS1_25CollectiveMainloopFwdSm80ILi8ELi1ELb0EN4cute5tupleIJNS5_1CILi128EEENS7_ILi64EEENS7_ILi192EEEEEELi192ENS_10bfloat16_tEfNS_4arch4Sm80ELb1ELb0ELb1ELb1ELb0ELb1ELb1ELb1EEENS1_21CollectiveEpilogueFwdINS6_IJS8_SA_S9_EEENS6_IJNS7_ILi1EEESI_SI_EEESC_SE_Li256ELb1ELb1ELb1ELb0EEENS1_36VarlenDynamicPersistentTileSchedulerILi128ELi64ELi256ELi256ELb1ELb1ELb0ELb1ELb1ELb1EEEEEEEEEvNT_6ParamsE:
	.zero		1976


//--------------------- .nv.constant0._ZN7cutlass13device_kernelIN5flash19enable_sm80_to_sm89INS1_16FlashAttnFwdSm80INS1_25CollectiveMainloopFwdSm80ILi8ELi2ELb1EN4cute5tupleIJNS5_1CILi128EEENS7_ILi96EEENS7_ILi192EEEEEELi192ENS_10bfloat16_tEfNS_4arch4Sm80ELb0ELb0ELb1ELb0ELb0ELb0ELb1ELb1EEENS1_21CollectiveEpilogueFwdINS6_IJS8_SA_S9_EEENS6_IJNS7_ILi1EEESI_SI_EEESC_SE_Li256ELb0ELb1ELb1ELb0EEENS1_19SingleTileSchedulerILb0ELb1ELb1ELi128EEEEEEEEEvNT_6ParamsE --------------------------
	.section	.nv.constant0._ZN7cutlass13device_kernelIN5flash19enable_sm80_to_sm89INS1_16FlashAttnFwdSm80INS1_25CollectiveMainloopFwdSm80ILi8ELi2ELb1EN4cute5tupleIJNS5_1CILi128EEENS7_ILi96EEENS7_ILi192EEEEEELi192ENS_10bfloat16_tEfNS_4arch4Sm80ELb0ELb0ELb1ELb0ELb0ELb0ELb1ELb1EEENS1_21CollectiveEpilogueFwdINS6_IJS8_SA_S9_EEENS6_IJNS7_ILi1EEESI_SI_EEESC_SE_Li256ELb0ELb1ELb1ELb0EEENS1_19SingleTileSchedulerILb0ELb1ELb1ELi128EEEEEEEEEvNT_6ParamsE,"a",@progbits
	.sectionflags	@""
	.align	4
.nv.constant0._ZN7cutlass13device_kernelIN5flash19enable_sm80_to_sm89INS1_16FlashAttnFwdSm80INS1_25CollectiveMainloopFwdSm80ILi8ELi2ELb1EN4cute5tupleIJNS5_1CILi128EEENS7_ILi96EEENS7_ILi192EEEEEELi192ENS_10bfloat16_tEfNS_4arch4Sm80ELb0ELb0ELb1ELb0ELb0ELb0ELb1ELb1EEENS1_21CollectiveEpilogueFwdINS6_IJS8_SA_S9_EEENS6_IJNS7_ILi1EEESI_SI_EEESC_SE_Li256ELb0ELb1ELb1ELb0EEENS1_19SingleTileSchedulerILb0ELb1ELb1ELi128EEEEEEEEEvNT_6ParamsE:
	.zero		1944


//--------------------- .nv.constant0._ZN7cutlass13device_kernelIN5flash19enable_sm80_to_sm89INS1_16FlashAttnFwdSm80INS1_25CollectiveMainloopFwdSm80ILi8ELi2ELb0EN4cute5tupleIJNS5_1CILi128EEENS7_ILi64EEENS7_ILi192EEEEEELi192ENS_10bfloat16_tEfNS_4arch4Sm80ELb0ELb0ELb1ELb1ELb0ELb0ELb1ELb1EEENS1_21CollectiveEpilogueFwdINS6_IJS8_SA_S9_EEENS6_IJNS7_ILi1EEESI_SI_EEESC_SE_Li256ELb1ELb1ELb1ELb0EEENS1_36VarlenDynamicPersistentTileSchedulerILi128ELi64ELi256ELi256ELb1ELb1ELb0ELb0ELb1ELb1EEEEEEEEEvNT_6ParamsE --------------------------
	.section	.nv.constant0._ZN7cutlass13device_kernelIN5flash19enable_sm80_to_sm89INS1_16FlashAttnFwdSm80INS1_25CollectiveMainloopFwdSm80ILi8ELi2ELb0EN4cute5tupleIJNS5_1CILi128EEENS7_ILi64EEENS7_ILi192EEEEEELi192ENS_10bfloat16_tEfNS_4arch4Sm80ELb0ELb0ELb1ELb1ELb0ELb0ELb1ELb1EEENS1_21CollectiveEpilogueFwdINS6_IJS8_SA_S9_EEENS6_IJNS7_ILi1EEESI_SI_EEESC_SE_Li256ELb1ELb1ELb1ELb0EEENS1_36VarlenDynamicPersistentTileSchedulerILi128ELi64ELi256ELi256ELb1ELb1ELb0ELb0ELb1ELb1EEEEEEEEEvNT_6ParamsE,"a",@progbits
	.sectionflags	@""
	.align	4
.nv.constant0._ZN7cutlass13device_kernelIN5flash19enable_sm80_to_sm89INS1_16FlashAttnFwdSm80INS1_25CollectiveMainloopFwdSm80ILi8ELi2ELb0EN4cute5tupleIJNS5_1CILi128EEENS7_ILi64EEENS7_ILi192EEEEEELi192ENS_10bfloat16_tEfNS_4arch4Sm80ELb0ELb0ELb1ELb1ELb0ELb0ELb1ELb1EEENS1_21CollectiveEpilogueFwdINS6_IJS8_SA_S9_EEENS6_IJNS7_ILi1EEESI_SI_EEESC_SE_Li256ELb1ELb1ELb1ELb0EEENS1_36VarlenDynamicPersistentTileSchedulerILi128ELi64ELi256ELi256ELb1ELb1ELb0ELb0ELb1ELb1EEEEEEEEEvNT_6ParamsE:
	.zero		1976


//--------------------- .nv.constant0._ZN7cutlass13device_kernelIN5flash19enable_sm80_to_sm89INS1_16FlashAttnFwdSm80INS1_25CollectiveMainloopFwdSm80ILi8ELi2ELb0EN4cute5tupleIJNS5_1CILi128EEENS7_ILi64EEENS7_ILi192EEEEEELi192ENS_10bfloat16_tEfNS_4arch4Sm80ELb0ELb0ELb1ELb1ELb0ELb1ELb1ELb1EEENS1_21CollectiveEpilogueFwdINS6_IJS8_SA_S9_EEENS6_IJNS7_ILi1EEESI_SI_EEESC_SE_Li256ELb1ELb1ELb1ELb0EEENS1_36VarlenDynamicPersistentTileSchedulerILi128ELi64ELi256ELi256ELb1ELb1ELb0ELb0ELb1ELb1EEEEEEEEEvNT_6ParamsE --------------------------
	.section	.nv.constant0._ZN7cutlass13device_kernelIN5flash19enable_sm80_to_sm89INS1_16FlashAttnFwdSm80INS1_25CollectiveMainloopFwdSm80ILi8ELi2ELb0EN4cute5tupleIJNS5_1CILi128EEENS7_ILi64EEENS7_ILi192EEEEEELi192ENS_10bfloat16_tEfNS_4arch4Sm80ELb0ELb0ELb1ELb1ELb0ELb1ELb1ELb1EEENS1_21CollectiveEpilogueFwdINS6_IJS8_SA_S9_EEENS6_IJNS7_ILi1EEESI_SI_EEESC_SE_Li256ELb1ELb1ELb1ELb0EEENS1_36VarlenDynamicPersistentTileSchedulerILi128ELi64ELi256ELi256ELb1ELb1ELb0ELb0ELb1ELb1EEEEEEEEEvNT_6ParamsE,"a",@progbits
	.sectionflags	@""
	.align	4
.nv.constant0._ZN7cutlass13device_kernelIN5flash19enable_sm80_to_sm89INS1_16FlashAttnFwdSm80INS1_25CollectiveMainloopFwdSm80ILi8ELi2ELb0EN4cute5tupleIJNS5_1CILi128EEENS7_ILi64EEENS7_ILi192EEEEEELi192ENS_10bfloat16_tEfNS_4arch4Sm80ELb0ELb0ELb1ELb1ELb0ELb1ELb1ELb1EEENS1_21CollectiveEpilogueFwdINS6_IJS8_SA_S9_EEENS6_IJNS7_ILi1EEESI_SI_EEESC_SE_Li256ELb1ELb1ELb1ELb0EEENS1_36VarlenDynamicPersistentTileSchedulerILi128ELi64ELi256ELi256ELb1ELb1ELb0ELb0ELb1ELb1EEEEEEEEEvNT_6ParamsE:
	.zero		1976


//--------------------- .nv.constant0._ZN7cutlass13device_kernelIN5flash19enable_sm80_to_sm89INS1_16FlashAttnFwdSm80INS1_25CollectiveMainloopFwdSm80ILi8ELi2ELb0EN4cute5tupleIJNS5_1CILi128EEENS7_ILi64EEENS7_ILi192EEEEEELi192ENS_10bfloat16_tEfNS_4arch4Sm80ELb0ELb1ELb1ELb0ELb0ELb0ELb1ELb1EEENS1_21CollectiveEpilogueFwdINS6_IJS8_SA_S9_EEENS6_IJNS7_ILi1EEESI_SI_EEESC_SE_Li256ELb0ELb1ELb1ELb0EEENS1_19SingleTileSchedulerILb0ELb1ELb1ELi128EEEEEEEEEvNT_6ParamsE --------------------------
	.section	.nv.constant0._ZN7cutlass13device_kernelIN5flash19enable_sm80_to_sm89INS1_16FlashAttnFwdSm80INS1_25CollectiveMainloopFwdSm80ILi8ELi2ELb0EN4cute5tupleIJNS5_1CILi128EEENS7_ILi64EEENS7_ILi192EEEEEELi192ENS_10bfloat16_tEfNS_4arch4Sm80ELb0ELb1ELb1ELb0ELb0ELb0ELb1ELb1EEENS1_21CollectiveEpilogueFwdINS6_IJS8_SA_S9_EEENS6_IJNS7_ILi1EEESI_SI_EEESC_SE_Li256ELb0ELb1ELb1ELb0EEENS1_19SingleTileSchedulerILb0ELb1ELb1ELi128EEEEEEEEEvNT_6ParamsE,"a",@progbits
	.sectionflags	@""
	.align	4
.nv.constant0._ZN7cutlass13device_kernelIN5flash19enable_sm80_to_sm89INS1_16FlashAttnFwdSm80INS1_25CollectiveMainloopFwdSm80ILi8ELi2ELb0EN4cute5tupleIJNS5_1CILi128EEENS7_ILi64EEENS7_ILi192EEEEEELi192ENS_10bfloat16_tEfNS_4arch4Sm80ELb0ELb1ELb1ELb0ELb0ELb0ELb1ELb1EEENS1_21CollectiveEpilogueFwdINS6_IJS8_SA_S9_EEENS6_IJNS7_ILi1EEESI_SI_EEESC_SE_Li256ELb0ELb1ELb1ELb0EEENS1_19SingleTileSchedulerILb0ELb1ELb1ELi128EEEEEEEEEvNT_6ParamsE:
	.zero		1944


//--------------------- .nv.constant0._ZN7cutlass13device_kernelIN5flash19enable_sm80_to_sm89INS1_16FlashAttnFwdSm80INS1_25CollectiveMainloopFwdSm80ILi8ELi2ELb0EN4cute5tupleIJNS5_1CILi128EEENS7_ILi64EEENS7_ILi192EEEEEELi192ENS_10bfloat16_tEfNS_4arch4Sm80ELb0ELb1ELb1ELb1ELb0ELb0ELb1ELb1EEENS1_21CollectiveEpilogueFwdINS6_IJS8_SA_S9_EEENS6_IJNS7_ILi1EEESI_SI_EEESC_SE_Li256ELb1ELb1ELb1ELb0EEENS1_36VarlenDynamicPersistentTileSchedulerILi128ELi64ELi256ELi256ELb1ELb1ELb0ELb1ELb0ELb1EEEEEEEEEvNT_6ParamsE --------------------------
	.section	.nv.constant0._ZN7cutlass13device_kernelIN5flash19enable_sm80_to_sm89INS1_16FlashAttnFwdSm80INS1_25CollectiveMainloopFwdSm80ILi8ELi2ELb0EN4cute5tupleIJNS5_1CILi128EEENS7_ILi64EEENS7_ILi192EEEEEELi192ENS_10bfloat16_tEfNS_4arch4Sm80ELb0ELb1ELb1ELb1ELb0ELb0ELb1ELb1EEENS1_21CollectiveEpilogueFwdINS6_IJS8_SA_S9_EEENS6_IJNS7_ILi1EEESI_SI_EEESC_SE_Li256ELb1ELb1ELb1ELb0EEENS1_36VarlenDynamicPersistentTileSchedulerILi128ELi64ELi256ELi256ELb1ELb1ELb0ELb1ELb0ELb1EEEEEEEEEvNT_6ParamsE,"a",@progbits
	.sectionflags	@""
	.align	4
.nv.constant0._ZN7cutlass13device_kernelIN5flash19enable_sm80_to_sm89INS1_16FlashAttnFwdSm80INS1_25CollectiveMainloopFwdSm80ILi8ELi2ELb0EN4cute5tupleIJNS5_1CILi128EEENS7_ILi64EEENS7_ILi192EEEEEELi192ENS_10bfloat16_tEfNS_4arch4Sm80ELb0ELb1ELb1ELb1ELb0ELb0ELb1ELb1EEENS1_21CollectiveEpilogueFwdINS6_IJS8_SA_S9_EEENS6_IJNS7_ILi1EEESI_SI_EEESC_SE_Li256ELb1ELb1ELb1ELb0EEENS1_36VarlenDynamicPersistentTileSchedulerILi128ELi64ELi256ELi256ELb1ELb1ELb0ELb1ELb0ELb1EEEEEEEEEvNT_6ParamsE:
	.zero		1976


//--------------------- .nv.constant0._ZN7cutlass13device_kernelIN5flash19enable_sm80_to_sm89INS1_16FlashAttnFwdSm80INS1_25CollectiveMainloopFwdSm80ILi8ELi2ELb0EN4cute5tupleIJNS5_1CILi128EEENS7_ILi64EEENS7_ILi192EEEEEELi192ENS_10bfloat16_tEfNS_4arch4Sm80ELb0ELb1ELb1ELb1ELb0ELb1ELb1ELb1EEENS1_21CollectiveEpilogueFwdINS6_IJS8_SA_S9_EEENS6_IJNS7_ILi1EEESI_SI_EEESC_SE_Li256ELb1ELb1ELb1ELb0EEENS1_36VarlenDynamicPersistentTileSchedulerILi128ELi64ELi256ELi256ELb1ELb1ELb0ELb1ELb0ELb1EEEEEEEEEvNT_6ParamsE --------------------------
	.section	.nv.constant0._ZN7cutlass13device_kernelIN5flash19enable_sm80_to_sm89INS1_16FlashAttnFwdSm80INS1_25CollectiveMainloopFwdSm80ILi8ELi2ELb0EN4cute5tupleIJNS5_1CILi128EEENS7_ILi64EEENS7_ILi192EEEEEELi192ENS_10bfloat16_tEfNS_4arch4Sm80ELb0ELb1ELb1ELb1ELb0ELb1ELb1ELb1EEENS1_21CollectiveEpilogueFwdINS6_IJS8_SA_S9_EEENS6_IJNS7_ILi1EEESI_SI_EEESC_SE_Li256ELb1ELb1ELb1ELb0EEENS1_36VarlenDynamicPersistentTileSchedulerILi128ELi64ELi256ELi256ELb1ELb1ELb0ELb1ELb0ELb1EEEEEEEEEvNT_6ParamsE,"a",@progbits
	.sectionflags	@""
	.align	4
.nv.constant0._ZN7cutlass13device_kernelIN5flash19enable_sm80_to_sm89INS1_16FlashAttnFwdSm80INS1_25CollectiveMainloopFwdSm80ILi8ELi2ELb0EN4cute5tupleIJNS5_1CILi128EEENS7_ILi64EEENS7_ILi192EEEEEELi192ENS_10bfloat16_tEfNS_4arch4Sm80ELb0ELb1ELb1ELb1ELb0ELb1ELb1ELb1EEENS1_21CollectiveEpilogueFwdINS6_IJS8_SA_S9_EEENS6_IJNS7_ILi1EEESI_SI_EEESC_SE_Li256ELb1ELb1ELb1ELb0EEENS1_36VarlenDynamicPersistentTileSchedulerILi128ELi64ELi256ELi256ELb1ELb1ELb0ELb1ELb0ELb1EEEEEEEEEvNT_6ParamsE:
	.zero		1976


//--------------------- .nv.constant0._ZN7cutlass13device_kernelIN5flash19enable_sm80_to_sm89INS1_16FlashAttnFwdSm80INS1_25CollectiveMainloopFwdSm80ILi8ELi2ELb1EN4cute5tupleIJNS5_1CILi128EEENS7_ILi96EEENS7_ILi192EEEEEELi192ENS_10bfloat16_tEfNS_4arch4Sm80ELb1ELb0ELb1ELb0ELb0ELb0ELb1ELb1EEENS1_21CollectiveEpilogueFwdINS6_IJS8_SA_S9_EEENS6_IJNS7_ILi1EEESI_SI_EEESC_SE_Li256ELb0ELb1ELb1ELb0EEENS1_30DynamicPersistentTileSchedulerILi256ELi256ELb1ELb1ELb0EEEEEEEEEvNT_6ParamsE --------------------------
	.section	.nv.constant0._ZN7cutlass13device_kernelIN5flash19enable_sm80_to_sm89INS1_16FlashAttnFwdSm80INS1_25CollectiveMainloopFwdSm80ILi8ELi2ELb1EN4cute5tupleIJNS5_1CILi128EEENS7_ILi96EEENS7_ILi192EEEEEELi192ENS_10bfloat16_tEfNS_4arch4Sm80ELb1ELb0ELb1ELb0ELb0ELb0ELb1ELb1EEENS1_21CollectiveEpilogueFwdINS6_IJS8_SA_S9_EEENS6_IJNS7_ILi1EEESI_SI_EEESC_SE_Li256ELb0ELb1ELb1ELb0EEENS1_30DynamicPersistentTileSchedulerILi256ELi256ELb1ELb1ELb0EEEEEEEEEvNT_6ParamsE,"a",@progbits
	.sectionflags	@""
	.align	4
.nv.constant0._ZN7cutlass13device_kernelIN5flash19enable_sm80_to_sm89INS1_16FlashAttnFwdSm80INS1_25CollectiveMainloopFwdSm80ILi8ELi2ELb1EN4cute5tupleIJNS5_1CILi128EEENS7_ILi96EEENS7_ILi192EEEEEELi192ENS_10bfloat16_tEfNS_4arch4Sm80ELb1ELb0ELb1ELb0ELb0ELb0ELb1ELb1EEENS1_21CollectiveEpilogueFwdINS6_IJS8_SA_S9_EEENS6_IJNS7_ILi1EEESI_SI_EEESC_SE_Li256ELb0ELb1ELb1ELb0EEENS1_30DynamicPersistentTileSchedulerILi256ELi256ELb1ELb1ELb0EEEEEEEEEvNT_6ParamsE:
	.zero		1960


//--------------------- .nv.constant0._ZN7cutlass13device_kernelIN5flash19enable_sm80_to_sm89INS1_16FlashAttnFwdSm80INS1_25CollectiveMainloopFwdSm80ILi8ELi2ELb0EN4cute5tupleIJNS5_1CILi128EEENS7_ILi64EEENS7_ILi192EEEEEELi192ENS_10bfloat16_tEfNS_4arch4Sm80ELb1ELb0ELb1ELb1ELb0ELb0ELb1ELb1EEENS1_21CollectiveEpilogueFwdINS6_IJS8_SA_S9_EEENS6_IJNS7_ILi1EEESI_SI_EEESC_SE_Li256ELb1ELb1ELb1ELb0EEENS1_36VarlenDynamicPersistentTileSchedulerILi128ELi64ELi256ELi256ELb1ELb1ELb0ELb1ELb1ELb1EEEEEEEEEvNT_6ParamsE --------------------------
	.section	.nv.constant0._ZN7cutlass13device_kernelIN5flash19enable_sm80_to_sm89INS1_16FlashAttnFwdSm80INS1_25CollectiveMainloopFwdSm80ILi8ELi2ELb0EN4cute5tupleIJNS5_1CILi128EEENS7_ILi64EEENS7_ILi192EEEEEELi192ENS_10bfloat16_tEfNS_4arch4Sm80ELb1ELb0ELb1ELb1ELb0ELb0ELb1ELb1EEENS1_21CollectiveEpilogueFwdINS6_IJS8_SA_S9_EEENS6_IJNS7_ILi1EEESI_SI_EEESC_SE_Li256ELb1ELb1ELb1ELb0EEENS1_36VarlenDynamicPersistentTileSchedulerILi128ELi64ELi256ELi256ELb1ELb1ELb0ELb1ELb1ELb1EEEEEEEEEvNT_6ParamsE,"a",@progbits
	.sectionflags	@""
	.align	4
.nv.constant0._ZN7cutlass13device_kernelIN5flash19enable_sm80_to_sm89INS1_16FlashAttnFwdSm80INS1_25CollectiveMainloopFwdSm80ILi8ELi2ELb0EN4cute5tupleIJNS5_1CILi128EEENS7_ILi64EEENS7_ILi192EEEEEELi192ENS_10bfloat16_tEfNS_4arch4Sm80ELb1ELb0ELb1ELb1ELb0ELb0ELb1ELb1EEENS1_21CollectiveEpilogueFwdINS6_IJS8_SA_S9_EEENS6_IJNS7_ILi1EEESI_SI_EEESC_SE_Li256ELb1ELb1ELb1ELb0EEENS1_36VarlenDynamicPersistentTileSchedulerILi128ELi64ELi256ELi256ELb1ELb1ELb0ELb1ELb1ELb1EEEEEEEEEvNT_6ParamsE:
	.zero		1976


//--------------------- .nv.constant0._ZN7cutlass13device_kernelIN5flash19enable_sm80_to_sm89INS1_16FlashAttnFwdSm80INS1_25CollectiveMainloopFwdSm80ILi8ELi2ELb0EN4cute5tupleIJNS5_1CILi128EEENS7_ILi64EEENS7_ILi192EEEEEELi192ENS_10bfloat16_tEfNS_4arch4Sm80ELb1ELb0ELb1ELb1ELb0ELb1ELb1ELb1EEENS1_21CollectiveEpilogueFwdINS6_IJS8_SA_S9_EEENS6_IJNS7_ILi1EEESI_SI_EEESC_SE_Li256ELb1ELb1ELb1ELb0EEENS1_36VarlenDynamicPersistentTileSchedulerILi128ELi64ELi256ELi256ELb1ELb1ELb0ELb1ELb1ELb1EEEEEEEEEvNT_6ParamsE --------------------------
	.section	.nv.constant0._ZN7cutlass13device_kernelIN5flash19enable_sm80_to_sm89INS1_16FlashAttnFwdSm80INS1_25CollectiveMainloopFwdSm80ILi8ELi2ELb0EN4cute5tupleIJNS5_1CILi128EEENS7_ILi64EEENS7_ILi192EEEEEELi192ENS_10bfloat16_tEfNS_4arch4Sm80ELb1ELb0ELb1ELb1ELb0ELb1ELb1ELb1EEENS1_21CollectiveEpilogueFwdINS6_IJS8_SA_S9_EEENS6_IJNS7_ILi1EEESI_SI_EEESC_SE_Li256ELb1ELb1ELb1ELb0EEENS1_36VarlenDynamicPersistentTileSchedulerILi128ELi64ELi256ELi256ELb1ELb1ELb0ELb1ELb1ELb1EEEEEEEEEvNT_6ParamsE,"a",@progbits
	.sectionflags	@""
	.align	4
.nv.constant0._ZN7cutlass13device_kernelIN5flash19enable_sm80_to_sm89INS1_16FlashAttnFwdSm80INS1_25CollectiveMainloopFwdSm80ILi8ELi2ELb0EN4cute5tupleIJNS5_1CILi128EEENS7_ILi64EEENS7_ILi192EEEEEELi192ENS_10bfloat16_tEfNS_4arch4Sm80ELb1ELb0ELb1ELb1ELb0ELb1ELb1ELb1EEENS1_21CollectiveEpilogueFwdINS6_IJS8_SA_S9_EEENS6_IJNS7_ILi1EEESI_SI_EEESC_SE_Li256ELb1ELb1ELb1ELb0EEENS1_36VarlenDynamicPersistentTileSchedulerILi128ELi64ELi256ELi256ELb1ELb1ELb0ELb1ELb1ELb1EEEEEEEEEvNT_6ParamsE:
	.zero		1976


//--------------------- SYMBOLS --------------------------

	.type		.nv.reservedSmem.offset0,@object
	.size		.nv.reservedSmem.offset0,0x4
